	.target	sm_90a

	.elftype	@"ET_EXEC"


//--------------------- .note.nv.tkinfo           --------------------------
	.section	.note.nv.tkinfo,"",@"SHT_NOTE"
	.sectionflags	@"SHF_NOTE_NV_TKINFO"
	.tkinfo
        /*0018*/ 	.word	0x00000002
        /*0030*/ 	.string	""
        /*0030*/ 	.string	"ptxas"
        /*0030*/ 	.string	"Cuda compilation tools, release 13.0, V13.0.88"
        /*0030*/ 	.string	"Build cuda_13.0.r13.0/compiler.36424714_0"
        /*0030*/ 	.string	"-arch sm_90a -m 64 "



//--------------------- .note.nv.cuinfo           --------------------------
	.section	.note.nv.cuinfo,"",@"SHT_NOTE"
	.sectionflags	@"SHF_NOTE_NV_CUINFO"
        /*0018*/ 	.short	0x0002
        /*001a*/ 	.short	0x005a
        /*001c*/ 	.short	0x0082
	.zero		2


//--------------------- .nv.info                  --------------------------
	.section	.nv.info,"",@"SHT_CUDA_INFO"
	.align	4


	//----- nvinfo : EIATTR_REGCOUNT
	.align		4
        /*0000*/ 	.byte	0x04, 0x2f
        /*0002*/ 	.short	(.L_15 - .L_14)
	.align		4
.L_14:
        /*0004*/ 	.word	index@(_ZN7cutlass13device_kernelINS_4gemm6kernel13GemmUniversalIN4cute5tupleIJiiiiEEENS1_10collective13CollectiveMmaINS1_34MainloopSm90TmaGmmaWarpSpecializedILi3ENS5_IJNS4_1CILi2EEENSA_ILi1EEESC_EEENS1_35KernelTmaWarpSpecializedCooperativeEEENS5_IJNSA_ILi128EEESG_NSA_ILi64EEEEEEfNS5_IJlSC_lEEEfSJ_NS4_8TiledMMAINS4_8MMA_AtomIJNS4_4SM904GMMA30MMA_64x128x8_F32TF32TF32_SS_TNILNSN_7ScaleInE1ELSP_1EEEEEENS4_6LayoutISD_NS5_IJSC_NSA_ILi0EEEST_EEEEENS5_IJNS4_10UnderscoreESW_SW_EEEEENS4_13SM90_TMA_LOADENS4_14ComposedLayoutINS4_7SwizzleILi3ELi4ELi3EEENS4_18smem_ptr_flag_bitsILi32EEENSS_INS5_IJNSA_ILi8EEENSA_ILi32EEEEEENS5_IJS16_SC_EEEEEEEvNS4_8identityENS4_23SM90_TMA_LOAD_MULTICASTES1A_vS1B_EENS_8epilogue10collective6detail29Sm90TmaWarpSpecializedAdapterINS1F_15DefaultEpilogueIfSJ_SJ_NS1E_6thread17LinearCombinationIfLi1EffLNS1J_9ScaleType4KindE0ELNS_15FloatRoundStyleE2EfEENS1_15EpilogueDefaultEEEEEvvEEEEvNT_6ParamsE)
        /*0008*/ 	.word	0x000000a8


	//----- nvinfo : EIATTR_FRAME_SIZE
	.align		4
.L_15:
        /*000c*/ 	.byte	0x04, 0x11
        /*000e*/ 	.short	(.L_17 - .L_16)
	.align		4
.L_16:
        /*0010*/ 	.word	index@(_ZN7cutlass13device_kernelINS_4gemm6kernel13GemmUniversalIN4cute5tupleIJiiiiEEENS1_10collective13CollectiveMmaINS1_34MainloopSm90TmaGmmaWarpSpecializedILi3ENS5_IJNS4_1CILi2EEENSA_ILi1EEESC_EEENS1_35KernelTmaWarpSpecializedCooperativeEEENS5_IJNSA_ILi128EEESG_NSA_ILi64EEEEEEfNS5_IJlSC_lEEEfSJ_NS4_8TiledMMAINS4_8MMA_AtomIJNS4_4SM904GMMA30MMA_64x128x8_F32TF32TF32_SS_TNILNSN_7ScaleInE1ELSP_1EEEEEENS4_6LayoutISD_NS5_IJSC_NSA_ILi0EEEST_EEEEENS5_IJNS4_10UnderscoreESW_SW_EEEEENS4_13SM90_TMA_LOADENS4_14ComposedLayoutINS4_7SwizzleILi3ELi4ELi3EEENS4_18smem_ptr_flag_bitsILi32EEENSS_INS5_IJNSA_ILi8EEENSA_ILi32EEEEEENS5_IJS16_SC_EEEEEEEvNS4_8identityENS4_23SM90_TMA_LOAD_MULTICASTES1A_vS1B_EENS_8epilogue10collective6detail29Sm90TmaWarpSpecializedAdapterINS1F_15DefaultEpilogueIfSJ_SJ_NS1E_6thread17LinearCombinationIfLi1EffLNS1J_9ScaleType4KindE0ELNS_15FloatRoundStyleE2EfEENS1_15EpilogueDefaultEEEEEvvEEEEvNT_6ParamsE)
        /*0014*/ 	.word	0x00000000


	//----- nvinfo : EIATTR_MIN_STACK_SIZE
	.align		4
.L_17:
        /*0018*/ 	.byte	0x04, 0x12
        /*001a*/ 	.short	(.L_19 - .L_18)
	.align		4
.L_18:
        /*001c*/ 	.word	index@(_ZN7cutlass13device_kernelINS_4gemm6kernel13GemmUniversalIN4cute5tupleIJiiiiEEENS1_10collective13CollectiveMmaINS1_34MainloopSm90TmaGmmaWarpSpecializedILi3ENS5_IJNS4_1CILi2EEENSA_ILi1EEESC_EEENS1_35KernelTmaWarpSpecializedCooperativeEEENS5_IJNSA_ILi128EEESG_NSA_ILi64EEEEEEfNS5_IJlSC_lEEEfSJ_NS4_8TiledMMAINS4_8MMA_AtomIJNS4_4SM904GMMA30MMA_64x128x8_F32TF32TF32_SS_TNILNSN_7ScaleInE1ELSP_1EEEEEENS4_6LayoutISD_NS5_IJSC_NSA_ILi0EEEST_EEEEENS5_IJNS4_10UnderscoreESW_SW_EEEEENS4_13SM90_TMA_LOADENS4_14ComposedLayoutINS4_7SwizzleILi3ELi4ELi3EEENS4_18smem_ptr_flag_bitsILi32EEENSS_INS5_IJNSA_ILi8EEENSA_ILi32EEEEEENS5_IJS16_SC_EEEEEEEvNS4_8identityENS4_23SM90_TMA_LOAD_MULTICASTES1A_vS1B_EENS_8epilogue10collective6detail29Sm90TmaWarpSpecializedAdapterINS1F_15DefaultEpilogueIfSJ_SJ_NS1E_6thread17LinearCombinationIfLi1EffLNS1J_9ScaleType4KindE0ELNS_15FloatRoundStyleE2EfEENS1_15EpilogueDefaultEEEEEvvEEEEvNT_6ParamsE)
        /*0020*/ 	.word	0x00000000
.L_19:


//--------------------- .nv.compat                --------------------------
	.section	.nv.compat,"",@"SHT_CUDA_COMPAT_INFO"
	.align	4
        /*0000*/ 	.byte	0x02, 0x09, 0x01, 0x00, 0x02, 0x02, 0x04, 0x00, 0x02, 0x05, 0x05, 0x00, 0x03, 0x07, 0x01, 0x01
        /*0010*/ 	.byte	0x02, 0x03, 0x01, 0x00, 0x02, 0x06, 0x01, 0x00, 0x04, 0x0b, 0x08, 0x00, 0x00, 0x00, 0x00, 0x00
        /*0020*/ 	.byte	0x00, 0x00, 0x00, 0x00


//--------------------- .nv.info._ZN7cutlass13device_kernelINS_4gemm6kernel13GemmUniversalIN4cute5tupleIJiiiiEEENS1_10collective13CollectiveMmaINS1_34MainloopSm90TmaGmmaWarpSpecializedILi3ENS5_IJNS4_1CILi2EEENSA_ILi1EEESC_EEENS1_35KernelTmaWarpSpecializedCooperativeEEENS5_IJNSA_ILi128EEESG_NSA_ILi64EEEEEEfNS5_IJlSC_lEEEfSJ_NS4_8TiledMMAINS4_8MMA_AtomIJNS4_4SM904GMMA30MMA_64x128x8_F32TF32TF32_SS_TNILNSN_7ScaleInE1ELSP_1EEEEEENS4_6LayoutISD_NS5_IJSC_NSA_ILi0EEEST_EEEEENS5_IJNS4_10UnderscoreESW_SW_EEEEENS4_13SM90_TMA_LOADENS4_14ComposedLayoutINS4_7SwizzleILi3ELi4ELi3EEENS4_18smem_ptr_flag_bitsILi32EEENSS_INS5_IJNSA_ILi8EEENSA_ILi32EEEEEENS5_IJS16_SC_EEEEEEEvNS4_8identityENS4_23SM90_TMA_LOAD_MULTICASTES1A_vS1B_EENS_8epilogue10collective6detail29Sm90TmaWarpSpecializedAdapterINS1F_15DefaultEpilogueIfSJ_SJ_NS1E_6thread17LinearCombinationIfLi1EffLNS1J_9ScaleType4KindE0ELNS_15FloatRoundStyleE2EfEENS1_15EpilogueDefaultEEEEEvvEEEEvNT_6ParamsE --------------------------
	.section	.nv.info._ZN7cutlass13device_kernelINS_4gemm6kernel13GemmUniversalIN4cute5tupleIJiiiiEEENS1_10collective13CollectiveMmaINS1_34MainloopSm90TmaGmmaWarpSpecializedILi3ENS5_IJNS4_1CILi2EEENSA_ILi1EEESC_EEENS1_35KernelTmaWarpSpecializedCooperativeEEENS5_IJNSA_ILi128EEESG_NSA_ILi64EEEEEEfNS5_IJlSC_lEEEfSJ_NS4_8TiledMMAINS4_8MMA_AtomIJNS4_4SM904GMMA30MMA_64x128x8_F32TF32TF32_SS_TNILNSN_7ScaleInE1ELSP_1EEEEEENS4_6LayoutISD_NS5_IJSC_NSA_ILi0EEEST_EEEEENS5_IJNS4_10UnderscoreESW_SW_EEEEENS4_13SM90_TMA_LOADENS4_14ComposedLayoutINS4_7SwizzleILi3ELi4ELi3EEENS4_18smem_ptr_flag_bitsILi32EEENSS_INS5_IJNSA_ILi8EEENSA_ILi32EEEEEENS5_IJS16_SC_EEEEEEEvNS4_8identityENS4_23SM90_TMA_LOAD_MULTICASTES1A_vS1B_EENS_8epilogue10collective6detail29Sm90TmaWarpSpecializedAdapterINS1F_15DefaultEpilogueIfSJ_SJ_NS1E_6thread17LinearCombinationIfLi1EffLNS1J_9ScaleType4KindE0ELNS_15FloatRoundStyleE2EfEENS1_15EpilogueDefaultEEEEEvvEEEEvNT_6ParamsE,"",@"SHT_CUDA_INFO"
	.sectionflags	@""
	.align	4


	//----- nvinfo : EIATTR_CUDA_API_VERSION
	.align		4
        /*0000*/ 	.byte	0x04, 0x37
        /*0002*/ 	.short	(.L_21 - .L_20)
.L_20:
        /*0004*/ 	.word	0x00000082


	//----- nvinfo : EIATTR_KPARAM_INFO
	.align		4
.L_21:
        /*0008*/ 	.byte	0x04, 0x17
        /*000a*/ 	.short	(.L_23 - .L_22)
.L_22:
        /*000c*/ 	.word	0x00000000
        /*0010*/ 	.short	0x0000
        /*0012*/ 	.short	0x0070
        /*0014*/ 	.byte	0x00, 0xf0, 0x01, 0x10


	//----- nvinfo : EIATTR_SPARSE_MMA_MASK
	.align		4
.L_23:
        /*0018*/ 	.byte	0x03, 0x50
        /*001a*/ 	.short	0x0000


	//----- nvinfo : EIATTR_MAXREG_COUNT
	.align		4
        /*001c*/ 	.byte	0x03, 0x1b
        /*001e*/ 	.short	0x00a8


	//----- nvinfo : EIATTR_NUM_BARRIERS
	.align		4
        /*0020*/ 	.byte	0x02, 0x4c
        /*0022*/ 	.byte	0x01
	.zero		1


	//----- nvinfo : EIATTR_EXTERNS
	.align		4
        /*0024*/ 	.byte	0x04, 0x0f
        /*0026*/ 	.short	(.L_25 - .L_24)


	//   ....[0]....
	.align		4
.L_24:
        /*0028*/ 	.word	index@(__assertfail)


	//----- nvinfo : EIATTR_MERCURY_ISA_VERSION
	.align		4
.L_25:
        /*002c*/ 	.byte	0x03, 0x5f
        /*002e*/ 	.short	0x0101


	//----- nvinfo : EIATTR_INT_WARP_WIDE_INSTR_OFFSETS
	.align		4
        /*0030*/ 	.byte	0x04, 0x31
        /*0032*/ 	.short	(.L_27 - .L_26)


	//   ....[0]....
.L_26:
        /*0034*/ 	.word	0x00000460


	//   ....[1]....
        /*0038*/ 	.word	0x00000490


	//   ....[2]....
        /*003c*/ 	.word	0x00000630


	//   ....[3]....
        /*0040*/ 	.word	0x00002260


	//----- nvinfo : EIATTR_COOP_GROUP_MASK_REGIDS
	.align		4
.L_27:
        /*0044*/ 	.byte	0x04, 0x29
        /*0046*/ 	.short	(.L_29 - .L_28)


	//   ....[0]....
.L_28:
        /*0048*/ 	.word	0xffffffff


	//   ....[1]....
        /*004c*/ 	.word	0xffffffff


	//   ....[2]....
        /*0050*/ 	.word	0xffffffff


	//   ....[3]....
        /*0054*/ 	.word	0xffffffff


	//   ....[4]....
        /*0058*/ 	.word	0xffffffff


	//   ....[5]....
        /*005c*/ 	.word	0xffffffff


	//----- nvinfo : EIATTR_COOP_GROUP_INSTR_OFFSETS
	.align		4
.L_29:
        /*0060*/ 	.byte	0x04, 0x28
        /*0062*/ 	.short	(.L_31 - .L_30)


	//   ....[0]....
.L_30:
        /*0064*/ 	.word	0x00000060


	//   ....[1]....
        /*0068*/ 	.word	0x00000070


	//   ....[2]....
        /*006c*/ 	.word	0x00000130


	//   ....[3]....
        /*0070*/ 	.word	0x000002b0


	//   ....[4]....
        /*0074*/ 	.word	0x000007e0


	//   ....[5]....
        /*0078*/ 	.word	0x00001460


	//----- nvinfo : EIATTR_REG_RECONFIG
	.align		4
.L_31:
        /*007c*/ 	.byte	0x01, 0x54
	.zero		2


	//----- nvinfo : EIATTR_SYSCALL_OFFSETS
	.align		4
        /*0080*/ 	.byte	0x04, 0x46
        /*0082*/ 	.short	(.L_33 - .L_32)


	//   ....[0]....
.L_32:
        /*0084*/ 	.word	0x00001650


	//----- nvinfo : EIATTR_MBARRIER_INSTR_OFFSETS
	.align		4
.L_33:
        /*0088*/ 	.byte	0x04, 0x39
        /*008a*/ 	.short	(.L_35 - .L_34)


	//   ....[0]....
.L_34:
        /*008c*/ 	.word	0x00000230
        /*0090*/ 	.word	0x000000ff
        /*0094*/ 	.word	0x00000000
        /*0098*/ 	.short	0x0100
        /*009a*/ 	.byte	0x08
	.zero		1


	//   ....[1]....
        /*009c*/ 	.word	0x00000240
        /*00a0*/ 	.word	0x000000ff
        /*00a4*/ 	.word	0x00000018
        /*00a8*/ 	.short	0x0100
        /*00aa*/ 	.byte	0x08
	.zero		1


	//   ....[2]....
        /*00ac*/ 	.word	0x00000250
        /*00b0*/ 	.word	0x000000ff
        /*00b4*/ 	.word	0x00000008
        /*00b8*/ 	.short	0x0100
        /*00ba*/ 	.byte	0x08
	.zero		1


	//   ....[3]....
        /*00bc*/ 	.word	0x00000260
        /*00c0*/ 	.word	0x000000ff
        /*00c4*/ 	.word	0x00000020
        /*00c8*/ 	.short	0x0100
        /*00ca*/ 	.byte	0x08
	.zero		1


	//   ....[4]....
        /*00cc*/ 	.word	0x00000270
        /*00d0*/ 	.word	0x000000ff
        /*00d4*/ 	.word	0x00000010
        /*00d8*/ 	.short	0x0100
        /*00da*/ 	.byte	0x08
	.zero		1


	//   ....[5]....
        /*00dc*/ 	.word	0x00000280
        /*00e0*/ 	.word	0x000000ff
        /*00e4*/ 	.word	0x00000028
        /*00e8*/ 	.short	0x0100
        /*00ea*/ 	.byte	0x08
	.zero		1


	//   ....[6]....
        /*00ec*/ 	.word	0x000006c0
        /*00f0*/ 	.word	0x000000ff
        /*00f4*/ 	.word	0x00000040
        /*00f8*/ 	.short	0x0100
        /*00fa*/ 	.byte	0x06
	.zero		1


	//   ....[7]....
        /*00fc*/ 	.word	0x00000760
        /*0100*/ 	.word	0x000000ff
        /*0104*/ 	.word	0x00000048
        /*0108*/ 	.short	0x0100
        /*010a*/ 	.byte	0x06
	.zero		1


	//   ....[8]....
        /*010c*/ 	.word	0x00001710
        /*0110*/ 	.word	0x00000003
        /*0114*/ 	.word	0x00000000
        /*0118*/ 	.short	0x010a
        /*011a*/ 	.byte	0x3f
	.zero		1


	//   ....[9]....
        /*011c*/ 	.word	0x00001770
        /*0120*/ 	.word	0x00000003
        /*0124*/ 	.word	0x00000000
        /*0128*/ 	.short	0x010a
        /*012a*/ 	.byte	0x3f
	.zero		1


	//   ....[10]....
        /*012c*/ 	.word	0x00001cb0
        /*0130*/ 	.word	0x00000005
        /*0134*/ 	.word	0x00000000
        /*0138*/ 	.short	0x010a
        /*013a*/ 	.byte	0x3f
	.zero		1


	//   ....[11]....
        /*013c*/ 	.word	0x00001cf0
        /*0140*/ 	.word	0x00000005
        /*0144*/ 	.word	0x00000000
        /*0148*/ 	.short	0x010a
        /*014a*/ 	.byte	0x3f
	.zero		1


	//   ....[12]....
        /*014c*/ 	.word	0x00002110
        /*0150*/ 	.word	0x00000004
        /*0154*/ 	.word	0x00000000
        /*0158*/ 	.short	0x0101
        /*015a*/ 	.byte	0x3f
	.zero		1


	//   ....[13]....
        /*015c*/ 	.word	0x00002300
        /*0160*/ 	.word	0x00000000
        /*0164*/ 	.word	0x00000000
        /*0168*/ 	.short	0x0101
        /*016a*/ 	.byte	0x3f
	.zero		1


	//   ....[14]....
        /*016c*/ 	.word	0x000067d0
        /*0170*/ 	.word	0x00000017
        /*0174*/ 	.word	0x00000018
        /*0178*/ 	.short	0x010a
        /*017a*/ 	.byte	0x3f
	.zero		1


	//   ....[15]....
        /*017c*/ 	.word	0x00006c10
        /*0180*/ 	.word	0x00000006
        /*0184*/ 	.word	0x00000048
        /*0188*/ 	.short	0x0101
        /*018a*/ 	.byte	0x3f
	.zero		1


	//   ....[16]....
        /*018c*/ 	.word	0x00007360
        /*0190*/ 	.word	0x00000007
        /*0194*/ 	.word	0x00000000
        /*0198*/ 	.short	0x010a
        /*019a*/ 	.byte	0x3f
	.zero		1


	//   ....[17]....
        /*019c*/ 	.word	0x000073e0
        /*01a0*/ 	.word	0x00000004
        /*01a4*/ 	.word	0x00000000
        /*01a8*/ 	.short	0x010a
        /*01aa*/ 	.byte	0x3f
	.zero		1


	//   ....[18]....
        /*01ac*/ 	.word	0x00007470
        /*01b0*/ 	.word	0x00000005
        /*01b4*/ 	.word	0x00000000
        /*01b8*/ 	.short	0x010a
        /*01ba*/ 	.byte	0x3f
	.zero		1


	//   ....[19]....
        /*01bc*/ 	.word	0x000074d0
        /*01c0*/ 	.word	0x00000003
        /*01c4*/ 	.word	0x00000000
        /*01c8*/ 	.short	0x010a
        /*01ca*/ 	.byte	0x3f
	.zero		1


	//   ....[20]....
        /*01cc*/ 	.word	0x00007520
        /*01d0*/ 	.word	0x00000005
        /*01d4*/ 	.word	0x00000000
        /*01d8*/ 	.short	0x010a
        /*01da*/ 	.byte	0x3f
	.zero		1


	//   ....[21]....
        /*01dc*/ 	.word	0x000075f0
        /*01e0*/ 	.word	0x00000017
        /*01e4*/ 	.word	0x00000018
        /*01e8*/ 	.short	0x010a
        /*01ea*/ 	.byte	0x3f
	.zero		1


	//   ....[22]....
        /*01ec*/ 	.word	0x000076c0
        /*01f0*/ 	.word	0x00000007
        /*01f4*/ 	.word	0x00000000
        /*01f8*/ 	.short	0x010a
        /*01fa*/ 	.byte	0x3f
	.zero		1


	//   ....[23]....
        /*01fc*/ 	.word	0x00007710
        /*0200*/ 	.word	0x00000004
        /*0204*/ 	.word	0x00000000
        /*0208*/ 	.short	0x010a
        /*020a*/ 	.byte	0x3f
	.zero		1


	//----- nvinfo : EIATTR_NUM_MBARRIERS
	.align		4
.L_35:
        /*020c*/ 	.byte	0x03, 0x38
        /*020e*/ 	.short	0x0008


	//----- nvinfo : EIATTR_EXIT_INSTR_OFFSETS
	.align		4
        /*0210*/ 	.byte	0x04, 0x1c
        /*0212*/ 	.short	(.L_37 - .L_36)


	//   ....[0]....
.L_36:
        /*0214*/ 	.word	0x000009b0


	//   ....[1]....
        /*0218*/ 	.word	0x000011c0


	//   ....[2]....
        /*021c*/ 	.word	0x00005f50


	//   ....[3]....
        /*0220*/ 	.word	0x000064b0


	//   ....[4]....
        /*0224*/ 	.word	0x000074c0


	//----- nvinfo : EIATTR_MAX_THREADS
	.align		4
.L_37:
        /*0228*/ 	.byte	0x04, 0x05
        /*022a*/ 	.short	(.L_39 - .L_38)
.L_38:
        /*022c*/ 	.word	0x00000180
        /*0230*/ 	.word	0x00000001
        /*0234*/ 	.word	0x00000001


	//----- nvinfo : EIATTR_CRS_STACK_SIZE
	.align		4
.L_39:
        /*0238*/ 	.byte	0x04, 0x1e
        /*023a*/ 	.short	(.L_41 - .L_40)
.L_40:
        /*023c*/ 	.word	0x00000000


	//----- nvinfo : EIATTR_CBANK_PARAM_SIZE
	.align		4
.L_41:
        /*0240*/ 	.byte	0x03, 0x19
        /*0242*/ 	.short	0x0470


	//----- nvinfo : EIATTR_PARAM_CBANK
	.align		4
        /*0244*/ 	.byte	0x04, 0x0a
        /*0246*/ 	.short	(.L_43 - .L_42)
	.align		4
.L_42:
        /*0248*/ 	.word	index@(.nv.constant0._ZN7cutlass13device_kernelINS_4gemm6kernel13GemmUniversalIN4cute5tupleIJiiiiEEENS1_10collective13CollectiveMmaINS1_34MainloopSm90TmaGmmaWarpSpecializedILi3ENS5_IJNS4_1CILi2EEENSA_ILi1EEESC_EEENS1_35KernelTmaWarpSpecializedCooperativeEEENS5_IJNSA_ILi128EEESG_NSA_ILi64EEEEEEfNS5_IJlSC_lEEEfSJ_NS4_8TiledMMAINS4_8MMA_AtomIJNS4_4SM904GMMA30MMA_64x128x8_F32TF32TF32_SS_TNILNSN_7ScaleInE1ELSP_1EEEEEENS4_6LayoutISD_NS5_IJSC_NSA_ILi0EEEST_EEEEENS5_IJNS4_10UnderscoreESW_SW_EEEEENS4_13SM90_TMA_LOADENS4_14ComposedLayoutINS4_7SwizzleILi3ELi4ELi3EEENS4_18smem_ptr_flag_bitsILi32EEENSS_INS5_IJNSA_ILi8EEENSA_ILi32EEEEEENS5_IJS16_SC_EEEEEEEvNS4_8identityENS4_23SM90_TMA_LOAD_MULTICASTES1A_vS1B_EENS_8epilogue10collective6detail29Sm90TmaWarpSpecializedAdapterINS1F_15DefaultEpilogueIfSJ_SJ_NS1E_6thread17LinearCombinationIfLi1EffLNS1J_9ScaleType4KindE0ELNS_15FloatRoundStyleE2EfEENS1_15EpilogueDefaultEEEEEvvEEEEvNT_6ParamsE)
        /*024c*/ 	.short	0x0210
        /*024e*/ 	.short	0x0470


	//----- nvinfo : EIATTR_SW_WAR
	.align		4
.L_43:
        /*0250*/ 	.byte	0x04, 0x36
        /*0252*/ 	.short	(.L_45 - .L_44)
.L_44:
        /*0254*/ 	.word	0x00000008
.L_45:


//--------------------- .nv.callgraph             --------------------------
	.section	.nv.callgraph,"",@"SHT_CUDA_CALLGRAPH"
	.align	4
	.sectionentsize	8
	.align		4
        /*0000*/ 	.word	0x00000000
	.align		4
        /*0004*/ 	.word	0xffffffff
	.align		4
        /*0008*/ 	.word	index@(_ZN7cutlass13device_kernelINS_4gemm6kernel13GemmUniversalIN4cute5tupleIJiiiiEEENS1_10collective13CollectiveMmaINS1_34MainloopSm90TmaGmmaWarpSpecializedILi3ENS5_IJNS4_1CILi2EEENSA_ILi1EEESC_EEENS1_35KernelTmaWarpSpecializedCooperativeEEENS5_IJNSA_ILi128EEESG_NSA_ILi64EEEEEEfNS5_IJlSC_lEEEfSJ_NS4_8TiledMMAINS4_8MMA_AtomIJNS4_4SM904GMMA30MMA_64x128x8_F32TF32TF32_SS_TNILNSN_7ScaleInE1ELSP_1EEEEEENS4_6LayoutISD_NS5_IJSC_NSA_ILi0EEEST_EEEEENS5_IJNS4_10UnderscoreESW_SW_EEEEENS4_13SM90_TMA_LOADENS4_14ComposedLayoutINS4_7SwizzleILi3ELi4ELi3EEENS4_18smem_ptr_flag_bitsILi32EEENSS_INS5_IJNSA_ILi8EEENSA_ILi32EEEEEENS5_IJS16_SC_EEEEEEEvNS4_8identityENS4_23SM90_TMA_LOAD_MULTICASTES1A_vS1B_EENS_8epilogue10collective6detail29Sm90TmaWarpSpecializedAdapterINS1F_15DefaultEpilogueIfSJ_SJ_NS1E_6thread17LinearCombinationIfLi1EffLNS1J_9ScaleType4KindE0ELNS_15FloatRoundStyleE2EfEENS1_15EpilogueDefaultEEEEEvvEEEEvNT_6ParamsE)
	.align		4
        /*000c*/ 	.word	index@(__assertfail)
	.align		4
        /*0010*/ 	.word	0x00000000
	.align		4
        /*0014*/ 	.word	0xfffffffe
	.align		4
        /*0018*/ 	.word	0x00000000
	.align		4
        /*001c*/ 	.word	0xfffffffd
	.align		4
        /*0020*/ 	.word	0x00000000
	.align		4
        /*0024*/ 	.word	0xfffffffc


//--------------------- .nv.constant4             --------------------------
	.section	.nv.constant4,"a",@progbits
	.align	8
	.align		8
.nv.constant4:
        /*0000*/ 	.dword	__assertfail
	.align		8
        /*0008*/ 	.dword	__unnamed_1
	.align		8
        /*0010*/ 	.dword	_ZN40_INTERNAL_56116988_4_k_cu_288399d8_219264cuda3std3__45__cpo5beginE
	.align		8
        /*0018*/ 	.dword	_ZN40_INTERNAL_56116988_4_k_cu_288399d8_219264cuda3std3__45__cpo3endE
	.align		8
        /*0020*/ 	.dword	_ZN40_INTERNAL_56116988_4_k_cu_288399d8_219264cuda3std3__45__cpo6cbeginE
	.align		8
        /*0028*/ 	.dword	_ZN40_INTERNAL_56116988_4_k_cu_288399d8_219264cuda3std3__45__cpo4cendE
	.align		8
        /*0030*/ 	.dword	_ZN40_INTERNAL_56116988_4_k_cu_288399d8_219264cuda3std3__442_GLOBAL__N__56116988_4_k_cu_288399d8_219266ignoreE
	.align		8
        /*0038*/ 	.dword	_ZN40_INTERNAL_56116988_4_k_cu_288399d8_219264cuda3std3__419piecewise_constructE
	.align		8
        /*0040*/ 	.dword	_ZN40_INTERNAL_56116988_4_k_cu_288399d8_219264cuda3std3__48in_placeE
	.align		8
        /*0048*/ 	.dword	_ZN40_INTERNAL_56116988_4_k_cu_288399d8_219264cuda3std6ranges3__45__cpo4swapE
	.align		8
        /*0050*/ 	.dword	_ZN40_INTERNAL_56116988_4_k_cu_288399d8_219264cuda3std6ranges3__45__cpo9iter_moveE
	.align		8
        /*0058*/ 	.dword	_ZN40_INTERNAL_56116988_4_k_cu_288399d8_219264cute7productE
	.align		8
        /*0060*/ 	.dword	_ZN40_INTERNAL_56116988_4_k_cu_288399d8_219264cute1_E
	.align		8
        /*0068*/ 	.dword	$str$22
	.align		8
        /*0070*/ 	.dword	$str$23


//--------------------- .text._ZN7cutlass13device_kernelINS_4gemm6kernel13GemmUniversalIN4cute5tupleIJiiiiEEENS1_10collective13CollectiveMmaINS1_34MainloopSm90TmaGmmaWarpSpecializedILi3ENS5_IJNS4_1CILi2EEENSA_ILi1EEESC_EEENS1_35KernelTmaWarpSpecializedCooperativeEEENS5_IJNSA_ILi128EEESG_NSA_ILi64EEEEEEfNS5_IJlSC_lEEEfSJ_NS4_8TiledMMAINS4_8MMA_AtomIJNS4_4SM904GMMA30MMA_64x128x8_F32TF32TF32_SS_TNILNSN_7ScaleInE1ELSP_1EEEEEENS4_6LayoutISD_NS5_IJSC_NSA_ILi0EEEST_EEEEENS5_IJNS4_10UnderscoreESW_SW_EEEEENS4_13SM90_TMA_LOADENS4_14ComposedLayoutINS4_7SwizzleILi3ELi4ELi3EEENS4_18smem_ptr_flag_bitsILi32EEENSS_INS5_IJNSA_ILi8EEENSA_ILi32EEEEEENS5_IJS16_SC_EEEEEEEvNS4_8identityENS4_23SM90_TMA_LOAD_MULTICASTES1A_vS1B_EENS_8epilogue10collective6detail29Sm90TmaWarpSpecializedAdapterINS1F_15DefaultEpilogueIfSJ_SJ_NS1E_6thread17LinearCombinationIfLi1EffLNS1J_9ScaleType4KindE0ELNS_15FloatRoundStyleE2EfEENS1_15EpilogueDefaultEEEEEvvEEEEvNT_6ParamsE --------------------------
	.section	.text._ZN7cutlass13device_kernelINS_4gemm6kernel13GemmUniversalIN4cute5tupleIJiiiiEEENS1_10collective13CollectiveMmaINS1_34MainloopSm90TmaGmmaWarpSpecializedILi3ENS5_IJNS4_1CILi2EEENSA_ILi1EEESC_EEENS1_35KernelTmaWarpSpecializedCooperativeEEENS5_IJNSA_ILi128EEESG_NSA_ILi64EEEEEEfNS5_IJlSC_lEEEfSJ_NS4_8TiledMMAINS4_8MMA_AtomIJNS4_4SM904GMMA30MMA_64x128x8_F32TF32TF32_SS_TNILNSN_7ScaleInE1ELSP_1EEEEEENS4_6LayoutISD_NS5_IJSC_NSA_ILi0EEEST_EEEEENS5_IJNS4_10UnderscoreESW_SW_EEEEENS4_13SM90_TMA_LOADENS4_14ComposedLayoutINS4_7SwizzleILi3ELi4ELi3EEENS4_18smem_ptr_flag_bitsILi32EEENSS_INS5_IJNSA_ILi8EEENSA_ILi32EEEEEENS5_IJS16_SC_EEEEEEEvNS4_8identityENS4_23SM90_TMA_LOAD_MULTICASTES1A_vS1B_EENS_8epilogue10collective6detail29Sm90TmaWarpSpecializedAdapterINS1F_15DefaultEpilogueIfSJ_SJ_NS1E_6thread17LinearCombinationIfLi1EffLNS1J_9ScaleType4KindE0ELNS_15FloatRoundStyleE2EfEENS1_15EpilogueDefaultEEEEEvvEEEEvNT_6ParamsE,"ax",@progbits
	.align	128
.text._ZN7cutlass13device_kernelINS_4gemm6kernel13GemmUniversalIN4cute5tupleIJiiiiEEENS1_10collective13CollectiveMmaINS1_34MainloopSm90TmaGmmaWarpSpecializedILi3ENS5_IJNS4_1CILi2EEENSA_ILi1EEESC_EEENS1_35KernelTmaWarpSpecializedCooperativeEEENS5_IJNSA_ILi128EEESG_NSA_ILi64EEEEEEfNS5_IJlSC_lEEEfSJ_NS4_8TiledMMAINS4_8MMA_AtomIJNS4_4SM904GMMA30MMA_64x128x8_F32TF32TF32_SS_TNILNSN_7ScaleInE1ELSP_1EEEEEENS4_6LayoutISD_NS5_IJSC_NSA_ILi0EEEST_EEEEENS5_IJNS4_10UnderscoreESW_SW_EEEEENS4_13SM90_TMA_LOADENS4_14ComposedLayoutINS4_7SwizzleILi3ELi4ELi3EEENS4_18smem_ptr_flag_bitsILi32EEENSS_INS5_IJNSA_ILi8EEENSA_ILi32EEEEEENS5_IJS16_SC_EEEEEEEvNS4_8identityENS4_23SM90_TMA_LOAD_MULTICASTES1A_vS1B_EENS_8epilogue10collective6detail29Sm90TmaWarpSpecializedAdapterINS1F_15DefaultEpilogueIfSJ_SJ_NS1E_6thread17LinearCombinationIfLi1EffLNS1J_9ScaleType4KindE0ELNS_15FloatRoundStyleE2EfEENS1_15EpilogueDefaultEEEEEvvEEEEvNT_6ParamsE:
        .type           _ZN7cutlass13device_kernelINS_4gemm6kernel13GemmUniversalIN4cute5tupleIJiiiiEEENS1_10collective13CollectiveMmaINS1_34MainloopSm90TmaGmmaWarpSpecializedILi3ENS5_IJNS4_1CILi2EEENSA_ILi1EEESC_EEENS1_35KernelTmaWarpSpecializedCooperativeEEENS5_IJNSA_ILi128EEESG_NSA_ILi64EEEEEEfNS5_IJlSC_lEEEfSJ_NS4_8TiledMMAINS4_8MMA_AtomIJNS4_4SM904GMMA30MMA_64x128x8_F32TF32TF32_SS_TNILNSN_7ScaleInE1ELSP_1EEEEEENS4_6LayoutISD_NS5_IJSC_NSA_ILi0EEEST_EEEEENS5_IJNS4_10UnderscoreESW_SW_EEEEENS4_13SM90_TMA_LOADENS4_14ComposedLayoutINS4_7SwizzleILi3ELi4ELi3EEENS4_18smem_ptr_flag_bitsILi32EEENSS_INS5_IJNSA_ILi8EEENSA_ILi32EEEEEENS5_IJS16_SC_EEEEEEEvNS4_8identityENS4_23SM90_TMA_LOAD_MULTICASTES1A_vS1B_EENS_8epilogue10collective6detail29Sm90TmaWarpSpecializedAdapterINS1F_15DefaultEpilogueIfSJ_SJ_NS1E_6thread17LinearCombinationIfLi1EffLNS1J_9ScaleType4KindE0ELNS_15FloatRoundStyleE2EfEENS1_15EpilogueDefaultEEEEEvvEEEEvNT_6ParamsE,@function
        .size           _ZN7cutlass13device_kernelINS_4gemm6kernel13GemmUniversalIN4cute5tupleIJiiiiEEENS1_10collective13CollectiveMmaINS1_34MainloopSm90TmaGmmaWarpSpecializedILi3ENS5_IJNS4_1CILi2EEENSA_ILi1EEESC_EEENS1_35KernelTmaWarpSpecializedCooperativeEEENS5_IJNSA_ILi128EEESG_NSA_ILi64EEEEEEfNS5_IJlSC_lEEEfSJ_NS4_8TiledMMAINS4_8MMA_AtomIJNS4_4SM904GMMA30MMA_64x128x8_F32TF32TF32_SS_TNILNSN_7ScaleInE1ELSP_1EEEEEENS4_6LayoutISD_NS5_IJSC_NSA_ILi0EEEST_EEEEENS5_IJNS4_10UnderscoreESW_SW_EEEEENS4_13SM90_TMA_LOADENS4_14ComposedLayoutINS4_7SwizzleILi3ELi4ELi3EEENS4_18smem_ptr_flag_bitsILi32EEENSS_INS5_IJNSA_ILi8EEENSA_ILi32EEEEEENS5_IJS16_SC_EEEEEEEvNS4_8identityENS4_23SM90_TMA_LOAD_MULTICASTES1A_vS1B_EENS_8epilogue10collective6detail29Sm90TmaWarpSpecializedAdapterINS1F_15DefaultEpilogueIfSJ_SJ_NS1E_6thread17LinearCombinationIfLi1EffLNS1J_9ScaleType4KindE0ELNS_15FloatRoundStyleE2EfEENS1_15EpilogueDefaultEEEEEvvEEEEvNT_6ParamsE,(.L_x_195 - _ZN7cutlass13device_kernelINS_4gemm6kernel13GemmUniversalIN4cute5tupleIJiiiiEEENS1_10collective13CollectiveMmaINS1_34MainloopSm90TmaGmmaWarpSpecializedILi3ENS5_IJNS4_1CILi2EEENSA_ILi1EEESC_EEENS1_35KernelTmaWarpSpecializedCooperativeEEENS5_IJNSA_ILi128EEESG_NSA_ILi64EEEEEEfNS5_IJlSC_lEEEfSJ_NS4_8TiledMMAINS4_8MMA_AtomIJNS4_4SM904GMMA30MMA_64x128x8_F32TF32TF32_SS_TNILNSN_7ScaleInE1ELSP_1EEEEEENS4_6LayoutISD_NS5_IJSC_NSA_ILi0EEEST_EEEEENS5_IJNS4_10UnderscoreESW_SW_EEEEENS4_13SM90_TMA_LOADENS4_14ComposedLayoutINS4_7SwizzleILi3ELi4ELi3EEENS4_18smem_ptr_flag_bitsILi32EEENSS_INS5_IJNSA_ILi8EEENSA_ILi32EEEEEENS5_IJS16_SC_EEEEEEEvNS4_8identityENS4_23SM90_TMA_LOAD_MULTICASTES1A_vS1B_EENS_8epilogue10collective6detail29Sm90TmaWarpSpecializedAdapterINS1F_15DefaultEpilogueIfSJ_SJ_NS1E_6thread17LinearCombinationIfLi1EffLNS1J_9ScaleType4KindE0ELNS_15FloatRoundStyleE2EfEENS1_15EpilogueDefaultEEEEEvvEEEEvNT_6ParamsE)
        .other          _ZN7cutlass13device_kernelINS_4gemm6kernel13GemmUniversalIN4cute5tupleIJiiiiEEENS1_10collective13CollectiveMmaINS1_34MainloopSm90TmaGmmaWarpSpecializedILi3ENS5_IJNS4_1CILi2EEENSA_ILi1EEESC_EEENS1_35KernelTmaWarpSpecializedCooperativeEEENS5_IJNSA_ILi128EEESG_NSA_ILi64EEEEEEfNS5_IJlSC_lEEEfSJ_NS4_8TiledMMAINS4_8MMA_AtomIJNS4_4SM904GMMA30MMA_64x128x8_F32TF32TF32_SS_TNILNSN_7ScaleInE1ELSP_1EEEEEENS4_6LayoutISD_NS5_IJSC_NSA_ILi0EEEST_EEEEENS5_IJNS4_10UnderscoreESW_SW_EEEEENS4_13SM90_TMA_LOADENS4_14ComposedLayoutINS4_7SwizzleILi3ELi4ELi3EEENS4_18smem_ptr_flag_bitsILi32EEENSS_INS5_IJNSA_ILi8EEENSA_ILi32EEEEEENS5_IJS16_SC_EEEEEEEvNS4_8identityENS4_23SM90_TMA_LOAD_MULTICASTES1A_vS1B_EENS_8epilogue10collective6detail29Sm90TmaWarpSpecializedAdapterINS1F_15DefaultEpilogueIfSJ_SJ_NS1E_6thread17LinearCombinationIfLi1EffLNS1J_9ScaleType4KindE0ELNS_15FloatRoundStyleE2EfEENS1_15EpilogueDefaultEEEEEvvEEEEvNT_6ParamsE,@"STO_CUDA_ENTRY STV_DEFAULT"
_ZN7cutlass13device_kernelINS_4gemm6kernel13GemmUniversalIN4cute5tupleIJiiiiEEENS1_10collective13CollectiveMmaINS1_34MainloopSm90TmaGmmaWarpSpecializedILi3ENS5_IJNS4_1CILi2EEENSA_ILi1EEESC_EEENS1_35KernelTmaWarpSpecializedCooperativeEEENS5_IJNSA_ILi128EEESG_NSA_ILi64EEEEEEfNS5_IJlSC_lEEEfSJ_NS4_8TiledMMAINS4_8MMA_AtomIJNS4_4SM904GMMA30MMA_64x128x8_F32TF32TF32_SS_TNILNSN_7ScaleInE1ELSP_1EEEEEENS4_6LayoutISD_NS5_IJSC_NSA_ILi0EEEST_EEEEENS5_IJNS4_10UnderscoreESW_SW_EEEEENS4_13SM90_TMA_LOADENS4_14ComposedLayoutINS4_7SwizzleILi3ELi4ELi3EEENS4_18smem_ptr_flag_bitsILi32EEENSS_INS5_IJNSA_ILi8EEENSA_ILi32EEEEEENS5_IJS16_SC_EEEEEEEvNS4_8identityENS4_23SM90_TMA_LOAD_MULTICASTES1A_vS1B_EENS_8epilogue10collective6detail29Sm90TmaWarpSpecializedAdapterINS1F_15DefaultEpilogueIfSJ_SJ_NS1E_6thread17LinearCombinationIfLi1EffLNS1J_9ScaleType4KindE0ELNS_15FloatRoundStyleE2EfEENS1_15EpilogueDefaultEEEEEvvEEEEvNT_6ParamsE:
[----:B------:R-:W0:Y:S01]  /*0000*/  LDC R1, c[0x0][0x28] ;  /* 0x00000a00ff017b82 */ /* 0x000e220000000800 */
[----:B------:R-:W1:Y:S01]  /*0010*/  S2R R95, SR_TID.X ;  /* 0x00000000005f7919 */ /* 0x000e620000002100 */
[----:B------:R-:W-:Y:S01]  /*0020*/  ELECT P0, URZ, PT ;  /* 0x00000000003f782f */ /* 0x000fe20003800000 */
[----:B------:R-:W-:Y:S01]  /*0030*/  BSSY B0, `(.L_x_0) ;  /* 0x000000f000007945 */ /* 0x000fe20003800000 */
[--C-:B-1----:R-:W-:Y:S02]  /*0040*/  SHF.R.U32.HI R0, RZ, 0x5, R95.reuse ;  /* 0x00000005ff007819 */ /* 0x102fe4000001165f */
[----:B------:R-:W-:-:S03]  /*0050*/  SHF.R.U32.HI R7, RZ, 0x7, R95 ;  /* 0x00000007ff077819 */ /* 0x000fc6000001165f */
[----:B------:R-:W1:Y:S04]  /*0060*/  SHFL.IDX PT, R3, R0, RZ, 0x1f ;  /* 0x00001fff00037589 */ /* 0x000e6800000e0000 */
[----:B------:R2:W3:Y:S01]  /*0070*/  SHFL.IDX PT, R2, R7, RZ, 0x1f ;  /* 0x00001fff07027589 */ /* 0x0004e200000e0000 */
[----:B-1----:R-:W-:-:S13]  /*0080*/  ISETP.NE.OR P0, PT, R3, RZ, !P0 ;  /* 0x000000ff0300720c */ /* 0x002fda0004705670 */
[----:B0-23--:R-:W-:Y:S05]  /*0090*/  @P0 BRA `(.L_x_1) ;  /* 0x0000000000200947 */ /* 0x00dfea0003800000 */
[----:B------:R-:W-:Y:S02]  /*00a0*/  ULDC.64 UR4, c[0x0][0x198] ;  /* 0x0000660000047ab9 */ /* 0x000fe40000000a00 */
[----:B------:R-:W-:Y:S02]  /*00b0*/  UIADD3 UR6, UP0, UR4, 0xf0, URZ ;  /* 0x000000f004067890 */ /* 0x000fe4000ff1e03f */
[----:B------:R-:W-:Y:S02]  /*00c0*/  UIADD3 UR4, UP1, UR4, 0x1f0, URZ ;  /* 0x000001f004047890 */ /* 0x000fe4000ff3e03f */
[----:B------:R-:W-:Y:S02]  /*00d0*/  UIADD3.X UR7, URZ, UR5, URZ, UP0, !UPT ;  /* 0x000000053f077290 */ /* 0x000fe400087fe43f */
[----:B------:R-:W-:-:S07]  /*00e0*/  UIADD3.X UR5, URZ, UR5, URZ, UP1, !UPT ;  /* 0x000000053f057290 */ /* 0x000fce0008ffe43f */
[----:B------:R0:W-:Y:S02]  /*00f0*/  UTMACCTL.PF [UR6] ;  /* 0x00000000060079b9 */ /* 0x0001e40008040000 */
[----:B------:R0:W-:Y:S02]  /*0100*/  UTMACCTL.PF [UR4] ;  /* 0x00000000040079b9 */ /* 0x0001e40008040000 */
[----:B0-----:R-:W-:Y:S01]  /*0110*/  NOP ;  /* 0x0000000000007918 */ /* 0x001fe20000000000 */
.L_x_1:
[----:B------:R-:W-:Y:S05]  /*0120*/  BSYNC B0 ;  /* 0x0000000000007941 */ /* 0x000fea0003800000 */
.L_x_0:
[----:B------:R-:W0:Y:S02]  /*0130*/  SHFL.IDX PT, R5, R0, RZ, 0x1f ;  /* 0x00001fff00057589 */ /* 0x000e2400000e0000 */
[----:B0-----:R-:W-:-:S13]  /*0140*/  ISETP.NE.AND P0, PT, R5, RZ, PT ;  /* 0x000000ff0500720c */ /* 0x001fda0003f05270 */
[----:B------:R-:W-:Y:S05]  /*0150*/  @P0 BRA `(.L_x_2) ;  /* 0x0000000000500947 */ /* 0x000fea0003800000 */
[----:B------:R-:W0:Y:S01]  /*0160*/  S2UR UR8, SR_CgaCtaId ;  /* 0x00000000000879c3 */ /* 0x000e220000008800 */
[----:B------:R-:W-:Y:S01]  /*0170*/  UMOV UR4, 0x400 ;  /* 0x0000040000047882 */ /* 0x000fe20000000000 */
[----:B------:R-:W-:Y:S01]  /*0180*/  UMOV UR5, 0x1 ;  /* 0x0000000100057882 */ /* 0x000fe20000000000 */
[----:B------:R-:W-:Y:S01]  /*0190*/  UMOV UR6, 0x4 ;  /* 0x0000000400067882 */ /* 0x000fe20000000000 */
[----:B------:R-:W-:Y:S01]  /*01a0*/  ELECT P0, URZ, PT ;  /* 0x00000000003f782f */ /* 0x000fe20003800000 */
[----:B------:R-:W-:-:S04]  /*01b0*/  UIADD3 UR6, -UR6, 0x100000, URZ ;  /* 0x0010000006067890 */ /* 0x000fc8000fffe13f */
[----:B------:R-:W-:Y:S02]  /*01c0*/  USHF.L.U32 UR7, UR6, 0xb, URZ ;  /* 0x0000000b06077899 */ /* 0x000fe4000800063f */
[----:B------:R-:W-:Y:S02]  /*01d0*/  USHF.L.U32 UR6, UR6, 0x1, URZ ;  /* 0x0000000106067899 */ /* 0x000fe4000800063f */
[----:B0-----:R-:W-:Y:S02]  /*01e0*/  ULEA UR8, UR8, UR4, 0x18 ;  /* 0x0000000408087291 */ /* 0x001fe4000f8ec03f */
[----:B------:R-:W-:-:S04]  /*01f0*/  UIADD3 UR4, -UR5, 0x100000, URZ ;  /* 0x0010000005047890 */ /* 0x000fc8000fffe13f */
[----:B------:R-:W-:Y:S02]  /*0200*/  USHF.L.U32 UR5, UR4, 0xb, URZ ;  /* 0x0000000b04057899 */ /* 0x000fe4000800063f */
[----:B------:R-:W-:Y:S01]  /*0210*/  USHF.L.U32 UR4, UR4, 0x1, URZ ;  /* 0x0000000104047899 */ /* 0x000fe2000800063f */
[----:B------:R-:W0:Y:S11]  /*0220*/  FENCE.VIEW.ASYNC.S ;  /* 0x00000000000073c6 */ /* 0x000e360000000000 */
[----:B0-----:R0:W1:Y:S01]  /*0230*/  SYNCS.EXCH.64 URZ, [UR8], UR4 ;  /* 0x00000004083f75b2 */ /* 0x0010620008000100 */
[----:B------:R0:W2:Y:S01]  /*0240*/  SYNCS.EXCH.64 URZ, [UR8+0x18], UR6 ;  /* 0x00001806083f75b2 */ /* 0x0000a20008000100 */
[----:B------:R0:W3:Y:S01]  /*0250*/  SYNCS.EXCH.64 URZ, [UR8+0x8], UR4 ;  /* 0x00000804083f75b2 */ /* 0x0000e20008000100 */
[----:B------:R0:W4:Y:S01]  /*0260*/  SYNCS.EXCH.64 URZ, [UR8+0x20], UR6 ;  /* 0x00002006083f75b2 */ /* 0x0001220008000100 */
[----:B------:R0:W0:Y:S01]  /*0270*/  SYNCS.EXCH.64 URZ, [UR8+0x10], UR4 ;  /* 0x00001004083f75b2 */ /* 0x0000220008000100 */
[----:B------:R0:W0:Y:S01]  /*0280*/  SYNCS.EXCH.64 URZ, [UR8+0x28], UR6 ;  /* 0x00002806083f75b2 */ /* 0x0000220008000100 */
[----:B------:R-:W-:Y:S01]  /*0290*/  NOP ;  /* 0x0000000000007918 */ /* 0x000fe20000000000 */
.L_x_2:
[----:B------:R-:W-:Y:S01]  /*02a0*/  SHF.R.S32.HI R4, RZ, 0x1f, R95 ;  /* 0x0000001fff047819 */ /* 0x000fe2000001145f */
[----:B------:R-:W5:Y:S01]  /*02b0*/  SHFL.IDX PT, R0, R0, RZ, 0x1f ;  /* 0x00001fff00007589 */ /* 0x000f6200000e0000 */
[----:B0-----:R-:W0:Y:S01]  /*02c0*/  S2UR UR8, SR_CTAID.X ;  /* 0x00000000000879c3 */ /* 0x001e220000002500 */
[----:B------:R-:W-:Y:S02]  /*02d0*/  ELECT P0, URZ, PT ;  /* 0x00000000003f782f */ /* 0x000fe40003800000 */
[----:B------:R-:W-:Y:S01]  /*02e0*/  LEA.HI R4, R4, R95, RZ, 0x7 ;  /* 0x0000005f04047211 */ /* 0x000fe200078f38ff */
[----:B------:R-:W-:Y:S01]  /*02f0*/  ULDC UR4, c[0x0][0x150] ;  /* 0x0000540000047ab9 */ /* 0x000fe20000000800 */
[----:B------:R-:W-:Y:S01]  /*0300*/  SHF.R.S32.HI R6, RZ, 0x1f, R5 ;  /* 0x0000001fff067819 */ /* 0x000fe20000011405 */
[----:B------:R-:W-:Y:S01]  /*0310*/  NOP ;  /* 0x0000000000007918 */ /* 0x000fe20000000000 */
[----:B------:R-:W-:Y:S01]  /*0320*/  LOP3.LUT R4, R4, 0xffffff80, RZ, 0xc0, !PT ;  /* 0xffffff8004047812 */ /* 0x000fe200078ec0ff */
[----:B------:R-:W-:Y:S01]  /*0330*/  NOP ;  /* 0x0000000000007918 */ /* 0x000fe20000000000 */
[----:B------:R-:W-:Y:S01]  /*0340*/  LEA.HI R6, R6, R5, RZ, 0x2 ;  /* 0x0000000506067211 */ /* 0x000fe200078f10ff */
[----:B------:R-:W1:Y:S01]  /*0350*/  LDC R11, c[0x0][0x144] ;  /* 0x00005100ff0b7b82 */ /* 0x000e620000000800 */
[----:B------:R-:W-:Y:S01]  /*0360*/  IMAD.MOV.U32 R22, RZ, RZ, 0x1 ;  /* 0x00000001ff167424 */ /* 0x000fe200078e00ff */
[----:B------:R-:W-:Y:S01]  /*0370*/  ISETP.NE.AND P3, PT, R2, RZ, PT ;  /* 0x000000ff0200720c */ /* 0x000fe20003f65270 */
[----:B------:R-:W-:Y:S01]  /*0380*/  IMAD.IADD R8, R95, 0x1, -R4 ;  /* 0x000000015f087824 */ /* 0x000fe200078e0a04 */
[----:B------:R-:W-:Y:S01]  /*0390*/  LOP3.LUT R6, R6, 0x3ffffffc, RZ, 0xc0, !PT ;  /* 0x3ffffffc06067812 */ /* 0x000fe200078ec0ff */
[----:B------:R-:W2:Y:S03]  /*03a0*/  S2R R4, SR_CTAID.Y ;  /* 0x0000000000047919 */ /* 0x000ea60000002600 */
[----:B------:R-:W-:Y:S01]  /*03b0*/  SHF.R.S32.HI R9, RZ, 0x1f, R8 ;  /* 0x0000001fff097819 */ /* 0x000fe20000011408 */
[----:B------:R-:W-:Y:S01]  /*03c0*/  IMAD.IADD R6, R5, 0x1, -R6 ;  /* 0x0000000105067824 */ /* 0x000fe200078e0a06 */
[----:B------:R-:W3:Y:S02]  /*03d0*/  LDC R13, c[0x0][0x140] ;  /* 0x00005000ff0d7b82 */ /* 0x000ee40000000800 */
[----:B------:R-:W-:-:S02]  /*03e0*/  LEA.HI R9, R9, R8, RZ, 0x3 ;  /* 0x0000000809097211 */ /* 0x000fc400078f18ff */
[----:B-----5:R-:W-:Y:S02]  /*03f0*/  ISETP.NE.OR P0, PT, R0, RZ, !P0 ;  /* 0x000000ff0000720c */ /* 0x020fe40004705670 */
[--C-:B------:R-:W-:Y:S02]  /*0400*/  SHF.R.S32.HI R0, RZ, 0x3, R9.reuse ;  /* 0x00000003ff007819 */ /* 0x100fe40000011409 */
[----:B0-----:R-:W-:Y:S02]  /*0410*/  I2FP.F32.U32 R10, UR8 ;  /* 0x00000008000a7c45 */ /* 0x001fe40008201000 */
[----:B------:R-:W-:-:S03]  /*0420*/  SHF.R.S32.HI R9, RZ, 0x1f, R9 ;  /* 0x0000001fff097819 */ /* 0x000fc60000011409 */
[----:B------:R-:W-:Y:S01]  /*0430*/  FMUL R10, R10, UR4 ;  /* 0x000000040a0a7c20 */ /* 0x000fe20008400000 */
[----:B------:R-:W-:Y:S01]  /*0440*/  LEA.HI R9, R9, R0, RZ, 0x2 ;  /* 0x0000000009097211 */ /* 0x000fe200078f10ff */
[----:B------:R-:W-:Y:S02]  /*0450*/  ULDC UR4, c[0x0][0x154] ;  /* 0x0000550000047ab9 */ /* 0x000fe40000000800 */
[----:B------:R-:W-:Y:S01]  /*0460*/  VOTEU.ALL UP0, P0 ;  /* 0x00000000003f7886 */ /* 0x000fe20000000000 */
[----:B------:R-:W-:Y:S01]  /*0470*/  LOP3.LUT R9, R9, 0xfffffffc, RZ, 0xc0, !PT ;  /* 0xfffffffc09097812 */ /* 0x000fe200078ec0ff */
[----:B------:R-:W0:Y:S01]  /*0480*/  F2I.U32.TRUNC.NTZ R10, R10 ;  /* 0x0000000a000a7305 */ /* 0x000e22000020f000 */
[----:B------:R-:W-:Y:S02]  /*0490*/  VOTEU.ALL UP1, P0 ;  /* 0x00000000003f7886 */ /* 0x000fe40000020000 */
[----:B------:R-:W5:Y:S01]  /*04a0*/  @!UP0 S2UR UR7, SR_CgaCtaId ;  /* 0x00000000000789c3 */ /* 0x000f620000008800 */
[----:B------:R-:W-:Y:S01]  /*04b0*/  IMAD.IADD R9, R0, 0x1, -R9 ;  /* 0x0000000100097824 */ /* 0x000fe200078e0a09 */
[----:B------:R-:W-:Y:S01]  /*04c0*/  SHF.R.S32.HI R0, RZ, 0x1f, R3 ;  /* 0x0000001fff007819 */ /* 0x000fe20000011403 */
[----:B------:R-:W-:Y:S01]  /*04d0*/  @!UP0 UMOV UR6, 0x400 ;  /* 0x0000040000068882 */ /* 0x000fe20000000000 */
[----:B---3--:R-:W-:Y:S01]  /*04e0*/  ISETP.EQ.U32.AND P2, PT, R13, 0x1, PT ;  /* 0x000000010d00780c */ /* 0x008fe20003f42070 */
[----:B------:R-:W-:Y:S01]  /*04f0*/  IMAD R19, R6, 0x4, R9 ;  /* 0x0000000406137824 */ /* 0x000fe200078e0209 */
[----:B--2---:R-:W-:-:S02]  /*0500*/  I2FP.F32.U32 R12, R4 ;  /* 0x00000004000c7245 */ /* 0x004fc40000201000 */
[----:B------:R-:W2:Y:S01]  /*0510*/  LDC R9, c[0x0][0x148] ;  /* 0x00005200ff097b82 */ /* 0x000ea20000000800 */
[----:B------:R-:W-:Y:S02]  /*0520*/  LEA.HI R0, R0, R3, RZ, 0x2 ;  /* 0x0000000300007211 */ /* 0x000fe400078f10ff */
[----:B------:R-:W-:Y:S01]  /*0530*/  LEA.HI R6, R19, R19, RZ, 0x1 ;  /* 0x0000001313067211 */ /* 0x000fe200078f08ff */
[----:B0-----:R-:W-:Y:S02]  /*0540*/  IMAD.MOV R14, RZ, RZ, -R10 ;  /* 0x000000ffff0e7224 */ /* 0x001fe400078e0a0a */
[----:B------:R-:W-:Y:S01]  /*0550*/  FMUL R12, R12, UR4 ;  /* 0x000000040c0c7c20 */ /* 0x000fe20008400000 */
[----:B------:R-:W-:Y:S01]  /*0560*/  LOP3.LUT R0, R0, 0xfffffffc, RZ, 0xc0, !PT ;  /* 0xfffffffc00007812 */ /* 0x000fe200078ec0ff */
[----:B------:R-:W-:Y:S01]  /*0570*/  UMOV UR4, 0x20 ;  /* 0x0000002000047882 */ /* 0x000fe20000000000 */
[----:B------:R-:W-:Y:S01]  /*0580*/  LOP3.LUT R10, R6, 0xfffffffe, RZ, 0xc0, !PT ;  /* 0xfffffffe060a7812 */ /* 0x000fe200078ec0ff */
[----:B-1----:R-:W-:Y:S01]  /*0590*/  IMAD R6, R11, R14, UR8 ;  /* 0x000000080b067e24 */ /* 0x002fe2000f8e020e */
[----:B------:R-:W-:-:S04]  /*05a0*/  @!UP0 UIADD3 UR4, -UR4, 0x100000, URZ ;  /* 0x0010000004048890 */ /* 0x000fc8000fffe13f */
[----:B------:R-:W-:Y:S02]  /*05b0*/  @!UP0 USHF.L.U32 UR5, UR4, 0xb, URZ ;  /* 0x0000000b04058899 */ /* 0x000fe4000800063f */
[----:B------:R-:W-:Y:S01]  /*05c0*/  @!UP0 USHF.L.U32 UR4, UR4, 0x1, URZ ;  /* 0x0000000104048899 */ /* 0x000fe2000800063f */
[----:B------:R-:W0:Y:S01]  /*05d0*/  F2I.U32.TRUNC.NTZ R12, R12 ;  /* 0x0000000c000c7305 */ /* 0x000e22000020f000 */
[----:B------:R-:W-:Y:S02]  /*05e0*/  IMAD.IADD R3, R3, 0x1, -R0 ;  /* 0x0000000103037824 */ /* 0x000fe400078e0a00 */
[C---:B------:R-:W-:Y:S02]  /*05f0*/  IMAD.IADD R11, R19.reuse, 0x1, -R10 ;  /* 0x00000001130b7824 */ /* 0x040fe400078e0a0a */
[----:B------:R-:W-:Y:S01]  /*0600*/  IMAD.SHL.U32 R10, R19, 0x4, RZ ;  /* 0x00000004130a7824 */ /* 0x000fe200078e00ff */
[----:B-----5:R-:W-:Y:S01]  /*0610*/  @!UP0 ULEA UR6, UR7, UR6, 0x18 ;  /* 0x0000000607068291 */ /* 0x020fe2000f8ec03f */
[----:B------:R-:W-:Y:S01]  /*0620*/  ISETP.NE.AND P1, PT, R3, 0x3, PT ;  /* 0x000000030300780c */ /* 0x000fe20003f25270 */
[----:B------:R-:W-:Y:S01]  /*0630*/  VOTEU.ALL UP0, P0 ;  /* 0x00000000003f7886 */ /* 0x000fe20000000000 */
[----:B------:R-:W-:-:S02]  /*0640*/  ISETP.NE.AND P4, PT, R11, R6, PT ;  /* 0x000000060b00720c */ /* 0x000fc40003f85270 */
[----:B------:R-:W-:Y:S02]  /*0650*/  LOP3.LUT R19, R19, 0xc, R10, 0x78, !PT ;  /* 0x0000000c13137812 */ /* 0x000fe400078e780a */
[----:B------:R-:W-:Y:S01]  /*0660*/  LOP3.LUT P0, RZ, R8, 0x7, RZ, 0xc0, !PT ;  /* 0x0000000708ff7812 */ /* 0x000fe2000780c0ff */
[C---:B------:R-:W-:Y:S01]  /*0670*/  VIADD R8, R2.reuse, 0xffffffff ;  /* 0xffffffff02087836 */ /* 0x040fe20000000000 */
[----:B------:R-:W-:Y:S01]  /*0680*/  ISETP.EQ.OR P1, PT, R3, RZ, !P1 ;  /* 0x000000ff0300720c */ /* 0x000fe20004f22670 */
[----:B0-----:R-:W-:Y:S01]  /*0690*/  IMAD.MOV R23, RZ, RZ, -R12 ;  /* 0x000000ffff177224 */ /* 0x001fe200078e0a0c */
[----:B------:R-:W-:Y:S01]  /*06a0*/  ISETP.LT.U32.AND P0, PT, R19, 0x2, !P0 ;  /* 0x000000021300780c */ /* 0x000fe20004701070 */
[----:B------:R-:W0:Y:S02]  /*06b0*/  FENCE.VIEW.ASYNC.S ;  /* 0x00000000000073c6 */ /* 0x000e240000000000 */
[----:B0-----:R0:W1:Y:S01]  /*06c0*/  @!UP0 SYNCS.EXCH.64 URZ, [UR6+0x40], UR4 ;  /* 0x00004004063f85b2 */ /* 0x0010620008000100 */
[----:B------:R-:W-:Y:S01]  /*06d0*/  ISETP.EQ.AND P1, PT, R2, RZ, P1 ;  /* 0x000000ff0200720c */ /* 0x000fe20000f22270 */
[----:B--2---:R-:W-:Y:S01]  /*06e0*/  IMAD R11, R9, R23, R4 ;  /* 0x00000017090b7224 */ /* 0x004fe200078e0204 */
[----:B------:R-:W-:-:S02]  /*06f0*/  ISETP.GE.U32.AND P6, PT, R8, 0x2, PT ;  /* 0x000000020800780c */ /* 0x000fc40003fc6070 */
[----:B------:R-:W-:Y:S02]  /*0700*/  @P4 LEA.HI R0, R19, R19, RZ, 0x1 ;  /* 0x0000001313004211 */ /* 0x000fe400078f08ff */
[----:B------:R-:W-:Y:S02]  /*0710*/  SEL R18, RZ, 0x1, !P1 ;  /* 0x00000001ff127807 */ /* 0x000fe40004800000 */
[----:B------:R-:W-:Y:S02]  /*0720*/  @P4 SHF.R.S32.HI R0, RZ, 0x1, R0 ;  /* 0x00000001ff004819 */ /* 0x000fe40000011400 */
[----:B------:R-:W-:Y:S02]  /*0730*/  SEL R18, R18, 0x2, P6 ;  /* 0x0000000212127807 */ /* 0x000fe40003000000 */
[----:B------:R-:W-:Y:S02]  /*0740*/  @P4 ISETP.NE.AND P5, PT, R0, R11, PT ;  /* 0x0000000b0000420c */ /* 0x000fe40003fa5270 */
[----:B------:R-:W-:Y:S01]  /*0750*/  SEL R11, RZ, 0x1, !P0 ;  /* 0x00000001ff0b7807 */ /* 0x000fe20004000000 */
[----:B------:R0:W2:Y:S01]  /*0760*/  @!UP1 SYNCS.EXCH.64 URZ, [UR6+0x48], UR4 ;  /* 0x00004804063f95b2 */ /* 0x0000a20008000100 */
[----:B------:R-:W-:Y:S01]  /*0770*/  @P4 SEL R22, RZ, 0x1, P5 ;  /* 0x00000001ff164807 */ /* 0x000fe20002800000 */
[----:B------:R-:W-:Y:S01]  /*0780*/  NOP ;  /* 0x0000000000007918 */ /* 0x000fe20000000000 */
[----:B------:R-:W-:-:S02]  /*0790*/  LOP3.LUT R0, R95, 0x7f, RZ, 0xc0, !PT ;  /* 0x0000007f5f007812 */ /* 0x000fc400078ec0ff */
[----:B------:R-:W-:Y:S01]  /*07a0*/  LOP3.LUT R22, R22, R11, RZ, 0xc0, !PT ;  /* 0x0000000b16167212 */ /* 0x000fe200078ec0ff */
[----:B01----:R-:W-:Y:S06]  /*07b0*/  @!P2 BRA `(.L_x_3) ;  /* 0x000000000008a947 */ /* 0x003fec0003800000 */
[----:B--2-4-:R-:W-:Y:S01]  /*07c0*/  UCGABAR_ARV ;  /* 0x00000000000079c7 */ /* 0x014fe20008000000 */
[----:B------:R-:W-:Y:S05]  /*07d0*/  BRA `(.L_x_4) ;  /* 0x0000000000047947 */ /* 0x000fea0003800000 */
.L_x_3:
[----:B--2-4-:R-:W-:Y:S01]  /*07e0*/  NOP ;  /* 0x0000000000007918 */ /* 0x014fe20000000000 */
.L_x_4:
[----:B------:R-:W0:Y:S01]  /*07f0*/  LDC R2, c[0x0][0x65c] ;  /* 0x00019700ff027b82 */ /* 0x000e220000000800 */
[----:B------:R-:W-:Y:S02]  /*0800*/  IMAD.U32 R10, RZ, RZ, UR8 ;  /* 0x00000008ff0a7e24 */ /* 0x000fe4000f8e00ff */
[----:B------:R-:W-:Y:S01]  /*0810*/  IMAD.MOV.U32 R11, RZ, RZ, RZ ;  /* 0x000000ffff0b7224 */ /* 0x000fe200078e00ff */
[----:B0-----:R-:W-:-:S04]  /*0820*/  ISETP.NE.AND P1, PT, R2, 0x1, PT ;  /* 0x000000010200780c */ /* 0x001fc80003f25270 */
[----:B------:R-:W-:-:S09]  /*0830*/  P2R R5, PR, RZ, 0x2 ;  /* 0x00000002ff057803 */ /* 0x000fd20000000000 */
[----:B------:R-:W0:Y:S01]  /*0840*/  @P1 LDC R17, c[0x0][0x10] ;  /* 0x00000400ff111b82 */ /* 0x000e220000000800 */
[----:B------:R-:W-:Y:S02]  /*0850*/  @P1 IMAD.MOV.U32 R5, RZ, RZ, RZ ;  /* 0x000000ffff051224 */ /* 0x000fe400078e00ff */
[----:B------:R-:W-:-:S05]  /*0860*/  @P1 IMAD.MOV.U32 R15, RZ, RZ, RZ ;  /* 0x000000ffff0f1224 */ /* 0x000fca00078e00ff */
[----:B------:R-:W1:Y:S01]  /*0870*/  @!P1 LDC R13, c[0x0][0xc] ;  /* 0x00000300ff0d9b82 */ /* 0x000e620000000800 */
[----:B------:R-:W-:Y:S01]  /*0880*/  ULDC UR4, c[0x0][0xc] ;  /* 0x0000030000047ab9 */ /* 0x000fe20000000800 */
[----:B------:R-:W-:Y:S01]  /*0890*/  ULDC UR5, c[0x0][0x10] ;  /* 0x0000040000057ab9 */ /* 0x000fe20000000800 */
[----:B------:R-:W-:Y:S01]  /*08a0*/  ULDC UR6, c[0x0][0x14] ;  /* 0x0000050000067ab9 */ /* 0x000fe20000000800 */
[----:B------:R-:W-:-:S04]  /*08b0*/  UIMAD.WIDE.U32 UR4, UR4, UR5, URZ ;  /* 0x00000005040472a5 */ /* 0x000fc8000f8e003f */
[----:B------:R-:W-:Y:S02]  /*08c0*/  UIMAD.WIDE.U32 UR38, UR4, UR6, URZ ;  /* 0x00000006042672a5 */ /* 0x000fe4000f8e003f */
[----:B------:R-:W-:-:S04]  /*08d0*/  UIMAD UR41, UR5, UR6, URZ ;  /* 0x00000006052972a4 */ /* 0x000fc8000f8e023f */
[----:B------:R-:W-:Y:S01]  /*08e0*/  UIADD3 UR41, UR39, UR41, URZ ;  /* 0x0000002927297290 */ /* 0x000fe2000fffe03f */
[----:B0-----:R-:W-:-:S04]  /*08f0*/  @P1 IMAD.WIDE.U32 R16, R17, UR8, R4 ;  /* 0x0000000811101c25 */ /* 0x001fc8000f8e0004 */
[----:B------:R-:W-:Y:S02]  /*0900*/  @P1 IMAD.IADD R17, R17, 0x1, R15 ;  /* 0x0000000111111824 */ /* 0x000fe400078e020f */
[----:B-1----:R-:W-:-:S04]  /*0910*/  @!P1 IMAD.WIDE.U32 R10, R4, R13, R10 ;  /* 0x0000000d040a9225 */ /* 0x002fc800078e000a */
[----:B------:R-:W-:Y:S02]  /*0920*/  @!P1 IMAD.MOV.U32 R16, RZ, RZ, R10 ;  /* 0x000000ffff109224 */ /* 0x000fe400078e000a */
[----:B------:R-:W-:Y:S01]  /*0930*/  @!P1 IMAD.MOV.U32 R17, RZ, RZ, R11 ;  /* 0x000000ffff119224 */ /* 0x000fe200078e000b */
[----:B------:R-:W-:Y:S06]  /*0940*/  @!P2 BRA `(.L_x_5) ;  /* 0x00000000000ca947 */ /* 0x000fec0003800000 */
[----:B------:R-:W-:Y:S01]  /*0950*/  UCGABAR_WAIT ;  /* 0x0000000000007dc7 */ /* 0x000fe20008000000 */
[----:B------:R-:W-:Y:S01]  /*0960*/  CCTL.IVALL ;  /* 0x00000000ff00798f */ /* 0x000fe20002000000 */
[----:B------:R-:W-:Y:S05]  /*0970*/  BRA `(.L_x_6) ;  /* 0x0000000000047947 */ /* 0x000fea0003800000 */
.L_x_5:
[----:B------:R-:W-:Y:S06]  /*0980*/  BAR.SYNC.DEFER_BLOCKING 0x0 ;  /* 0x0000000000007b1d */ /* 0x000fec0000010000 */
.L_x_6:
[----:B------:R-:W-:Y:S05]  /*0990*/  @!P3 BRA `(.L_x_7) ;  /* 0x000000540070b947 */ /* 0x000fea0003800000 */
[----:B------:R-:W-:-:S13]  /*09a0*/  ISETP.GT.U32.AND P0, PT, R8, 0x1, PT ;  /* 0x000000010800780c */ /* 0x000fda0003f04070 */
[----:B------:R-:W-:Y:S05]  /*09b0*/  @P0 EXIT ;  /* 0x000000000000094d */ /* 0x000fea0003800000 */
[----:B------:R-:W-:Y:S01]  /*09c0*/  ULDC.64 UR4, c[0x0][0x650] ;  /* 0x0001940000047ab9 */ /* 0x000fe20000000a00 */
[----:B------:R-:W-:Y:S01]  /*09d0*/  PRMT R3, RZ, 0x7610, R3 ;  /* 0x00007610ff037816 */ /* 0x000fe20000000003 */
[----:B------:R-:W-:Y:S01]  /*09e0*/  IMAD.MOV.U32 R103, RZ, RZ, -0x1 ;  /* 0xffffffffff677424 */ /* 0x000fe200078e00ff */
[----:B------:R-:W-:Y:S01]  /*09f0*/  ISETP.GE.U32.AND P0, PT, R16, UR4, PT ;  /* 0x0000000410007c0c */ /* 0x000fe2000bf06070 */
[----:B------:R-:W-:Y:S02]  /*0a00*/  IMAD.MOV.U32 R100, RZ, RZ, -0x1 ;  /* 0xffffffffff647424 */ /* 0x000fe400078e00ff */
[----:B------:R-:W-:Y:S01]  /*0a10*/  IMAD.MOV.U32 R101, RZ, RZ, -0x1 ;  /* 0xffffffffff657424 */ /* 0x000fe200078e00ff */
[----:B------:R-:W-:-:S13]  /*0a20*/  ISETP.GE.U32.AND.EX P0, PT, R17, UR5, PT, P0 ;  /* 0x0000000511007c0c */ /* 0x000fda000bf06100 */
[----:B------:R-:W-:Y:S05]  /*0a30*/  @P0 BRA `(.L_x_8) ;  /* 0x0000000400280947 */ /* 0x000fea0003800000 */
[----:B------:R-:W0:Y:S01]  /*0a40*/  LDC.64 R24, c[0x0][0x628] ;  /* 0x00018a00ff187b82 */ /* 0x000e220000000a00 */
[----:B------:R-:W-:Y:S02]  /*0a50*/  IMAD.MOV.U32 R10, RZ, RZ, R16 ;  /* 0x000000ffff0a7224 */ /* 0x000fe400078e0010 */
[----:B------:R-:W-:-:S05]  /*0a60*/  IMAD.MOV.U32 R11, RZ, RZ, R17 ;  /* 0x000000ffff0b7224 */ /* 0x000fca00078e0011 */
[----:B------:R-:W1:Y:S08]  /*0a70*/  LDC R8, c[0x0][0x630] ;  /* 0x00018c00ff087b82 */ /* 0x000e700000000800 */
[----:B------:R-:W2:Y:S01]  /*0a80*/  LDC.64 R26, c[0x0][0x620] ;  /* 0x00018800ff1a7b82 */ /* 0x000ea20000000a00 */
[----:B0-----:R-:W-:-:S04]  /*0a90*/  ISETP.NE.U32.AND P0, PT, R24, RZ, PT ;  /* 0x000000ff1800720c */ /* 0x001fc80003f05070 */
[----:B------:R-:W-:-:S13]  /*0aa0*/  ISETP.NE.AND.EX P0, PT, R25, RZ, PT, P0 ;  /* 0x000000ff1900720c */ /* 0x000fda0003f05300 */
[----:B-12---:R-:W-:Y:S05]  /*0ab0*/  @!P0 BRA `(.L_x_9) ;  /* 0x0000000000288947 */ /* 0x006fea0003800000 */
[----:B------:R-:W0:Y:S02]  /*0ac0*/  LDC R3, c[0x0][0x634] ;  /* 0x00018d00ff037b82 */ /* 0x000e240000000800 */
[----:B0-----:R-:W-:-:S05]  /*0ad0*/  IADD3 R3, P0, R16, R3, RZ ;  /* 0x0000000310037210 */ /* 0x001fca0007f1e0ff */
[----:B------:R-:W-:-:S04]  /*0ae0*/  IMAD.X R21, RZ, RZ, R17, P0 ;  /* 0x000000ffff157224 */ /* 0x000fc800000e0611 */
[----:B------:R-:W-:-:S04]  /*0af0*/  IMAD.WIDE.U32 R10, R21, R24, RZ ;  /* 0x00000018150a7225 */ /* 0x000fc800078e00ff */
[----:B------:R-:W-:-:S04]  /*0b00*/  IMAD.WIDE.U32 R12, P0, R3, R25, R10 ;  /* 0x00000019030c7225 */ /* 0x000fc8000780000a */
[----:B------:R-:W-:-:S04]  /*0b10*/  IMAD.WIDE.U32 R10, R3, R24, RZ ;  /* 0x00000018030a7225 */ /* 0x000fc800078e00ff */
[----:B------:R-:W-:Y:S01]  /*0b20*/  IMAD.X R15, RZ, RZ, RZ, P0 ;  /* 0x000000ffff0f7224 */ /* 0x000fe200000e06ff */
[----:B------:R-:W-:Y:S01]  /*0b30*/  IADD3 RZ, P0, R11, R12, RZ ;  /* 0x0000000c0bff7210 */ /* 0x000fe20007f1e0ff */
[----:B------:R-:W-:-:S04]  /*0b40*/  IMAD.MOV.U32 R14, RZ, RZ, R13 ;  /* 0x000000ffff0e7224 */ /* 0x000fc800078e000d */
[----:B------:R-:W-:-:S08]  /*0b50*/  IMAD.WIDE.U32.X R10, R21, R25, R14, P0 ;  /* 0x00000019150a7225 */ /* 0x000fd000000e040e */
.L_x_9:
[----:B------:R-:W0:Y:S01]  /*0b60*/  LDC.64 R30, c[0x0][0x640] ;  /* 0x00019000ff1e7b82 */ /* 0x000e220000000a00 */
[-CC-:B------:R-:W-:Y:S01]  /*0b70*/  SHF.R.U64 R101, R10, R8.reuse, R11.reuse ;  /* 0x000000080a657219 */ /* 0x180fe2000000120b */
[----:B------:R-:W-:Y:S01]  /*0b80*/  IMAD R29, R9, R23, R4 ;  /* 0x00000017091d7224 */ /* 0x000fe200078e0204 */
[----:B------:R-:W-:Y:S01]  /*0b90*/  SHF.R.U32.HI R3, RZ, R8, R11 ;  /* 0x00000008ff037219 */ /* 0x000fe2000001160b */
[----:B------:R-:W-:Y:S01]  /*0ba0*/  IMAD.MOV.U32 R23, RZ, RZ, 0x1 ;  /* 0x00000001ff177424 */ /* 0x000fe200078e00ff */
[----:B------:R-:W-:-:S03]  /*0bb0*/  IADD3 R5, P0, RZ, -R101, RZ ;  /* 0x80000065ff057210 */ /* 0x000fc60007f1e0ff */
[----:B------:R-:W1:Y:S02]  /*0bc0*/  LDC R12, c[0x0][0x618] ;  /* 0x00018600ff0c7b82 */ /* 0x000e640000000800 */
[----:B------:R-:W-:Y:S02]  /*0bd0*/  IMAD.X R3, RZ, RZ, ~R3, P0 ;  /* 0x000000ffff037224 */ /* 0x000fe400000e0e03 */
[----:B------:R-:W-:-:S04]  /*0be0*/  IMAD.WIDE.U32 R10, R5, R26, R16 ;  /* 0x0000001a050a7225 */ /* 0x000fc800078e0010 */
[----:B------:R-:W2:Y:S01]  /*0bf0*/  LDC R20, c[0x0][0x608] ;  /* 0x00018200ff147b82 */ /* 0x000ea20000000800 */
[----:B------:R-:W-:Y:S02]  /*0c00*/  IMAD R8, R3, R26, RZ ;  /* 0x0000001a03087224 */ /* 0x000fe400078e02ff */
[----:B------:R-:W-:Y:S02]  /*0c10*/  IMAD.MOV.U32 R3, RZ, RZ, -0x1 ;  /* 0xffffffffff037424 */ /* 0x000fe400078e00ff */
[----:B------:R-:W-:-:S03]  /*0c20*/  IMAD R5, R5, R27, R8 ;  /* 0x0000001b05057224 */ /* 0x000fc600078e0208 */
[----:B------:R-:W3:Y:S01]  /*0c30*/  LDC R28, c[0x0][0x658] ;  /* 0x00019600ff1c7b82 */ /* 0x000ee20000000800 */
[----:B------:R-:W-:Y:S01]  /*0c40*/  IMAD.IADD R5, R11, 0x1, R5 ;  /* 0x000000010b057824 */ /* 0x000fe200078e0205 */
[----:B0-----:R-:W-:-:S04]  /*0c50*/  ISETP.NE.U32.AND P0, PT, R30, RZ, PT ;  /* 0x000000ff1e00720c */ /* 0x001fc80003f05070 */
[----:B------:R-:W-:Y:S02]  /*0c60*/  ISETP.NE.AND.EX P0, PT, R31, RZ, PT, P0 ;  /* 0x000000ff1f00720c */ /* 0x000fe40003f05300 */
[----:B------:R-:W0:Y:S01]  /*0c70*/  LDC R24, c[0x0][0x600] ;  /* 0x00018000ff187b82 */ /* 0x000e220000000800 */
[-CC-:B-1----:R-:W-:Y:S02]  /*0c80*/  SHF.R.U64 R14, R10, R12.reuse, R5.reuse ;  /* 0x0000000c0a0e7219 */ /* 0x182fe40000001205 */
[----:B------:R-:W-:-:S05]  /*0c90*/  SHF.R.U32.HI R5, RZ, R12, R5 ;  /* 0x0000000cff057219 */ /* 0x000fca0000011605 */
[----:B------:R-:W1:Y:S01]  /*0ca0*/  LDC R15, c[0x0][0x648] ;  /* 0x00019200ff0f7b82 */ /* 0x000e620000000800 */
[-CC-:B--2---:R-:W-:Y:S02]  /*0cb0*/  SHF.R.U64 R27, R14, R20.reuse, R5.reuse ;  /* 0x000000140e1b7219 */ /* 0x184fe40000001205 */
[----:B------:R-:W-:-:S05]  /*0cc0*/  SHF.R.U32.HI R5, RZ, R20, R5 ;  /* 0x00000014ff057219 */ /* 0x000fca0000011605 */
[----:B------:R-:W2:Y:S01]  /*0cd0*/  LDC R21, c[0x0][0x638] ;  /* 0x00018e00ff157b82 */ /* 0x000ea20000000800 */
[-CC-:B---3--:R-:W-:Y:S02]  /*0ce0*/  SHF.R.U64 R20, R27, R28.reuse, R5.reuse ;  /* 0x0000001c1b147219 */ /* 0x188fe40000001205 */
[-C--:B------:R-:W-:Y:S02]  /*0cf0*/  SHF.L.U32 R3, R3, R28.reuse, RZ ;  /* 0x0000001c03037219 */ /* 0x080fe400000006ff */
[----:B------:R-:W-:Y:S01]  /*0d00*/  SHF.R.U32.HI R5, RZ, R28, R5 ;  /* 0x0000001cff057219 */ /* 0x000fe20000011605 */
[----:B------:R-:W-:Y:S01]  /*0d10*/  IMAD.MOV.U32 R4, RZ, RZ, R20 ;  /* 0x000000ffff047224 */ /* 0x000fe200078e0014 */
[----:B------:R-:W-:Y:S01]  /*0d20*/  LOP3.LUT R12, RZ, R3, RZ, 0x33, !PT ;  /* 0x00000003ff0c7212 */ /* 0x000fe200078e33ff */
[----:B------:R-:W3:Y:S01]  /*0d30*/  LDC R25, c[0x0][0x610] ;  /* 0x00018400ff197b82 */ /* 0x000ee20000000800 */
[----:B------:R-:W-:Y:S05]  /*0d40*/  @!P0 BRA `(.L_x_10) ;  /* 0x0000000000288947 */ /* 0x000fea0003800000 */
[----:B------:R-:W4:Y:S02]  /*0d50*/  LDC R3, c[0x0][0x64c] ;  /* 0x00019300ff037b82 */ /* 0x000f240000000800 */
[----:B----4-:R-:W-:-:S05]  /*0d60*/  IADD3 R3, P0, R20, R3, RZ ;  /* 0x0000000314037210 */ /* 0x010fca0007f1e0ff */
        /* <DEDUP_REMOVED lines=8> */
.L_x_10:
[----:B-1----:R-:W-:Y:S01]  /*0df0*/  SHF.R.U64 R4, R4, R15, R5 ;  /* 0x0000000f04047219 */ /* 0x002fe20000001205 */
[----:B0-----:R-:W-:Y:S01]  /*0e00*/  VIADD R5, R24, 0xffffffff ;  /* 0xffffffff18057836 */ /* 0x001fe20000000000 */
[----:B------:R-:W-:Y:S02]  /*0e10*/  SHF.L.U32 R3, R23, R28, RZ ;  /* 0x0000001c17037219 */ /* 0x000fe400000006ff */
[----:B------:R-:W-:Y:S01]  /*0e20*/  LOP3.LUT R12, R27, R12, RZ, 0xc0, !PT ;  /* 0x0000000c1b0c7212 */ /* 0x000fe200078ec0ff */
[----:B------:R-:W-:Y:S01]  /*0e30*/  IMAD.MOV R8, RZ, RZ, -R4 ;  /* 0x000000ffff087224 */ /* 0x000fe200078e0a04 */
[----:B------:R-:W-:Y:S02]  /*0e40*/  SEL R6, R6, R29, !P1 ;  /* 0x0000001d06067207 */ /* 0x000fe40004800000 */
[----:B------:R-:W-:Y:S01]  /*0e50*/  LOP3.LUT R5, R14, R5, RZ, 0xc0, !PT ;  /* 0x000000050e057212 */ /* 0x000fe200078ec0ff */
[----:B------:R-:W-:Y:S02]  /*0e60*/  IMAD R9, R3, R4, R12 ;  /* 0x0000000403097224 */ /* 0x000fe400078e020c */
[----:B--2---:R-:W-:-:S02]  /*0e70*/  IMAD R3, R8, R21, R20 ;  /* 0x0000001508037224 */ /* 0x004fc400078e0214 */
[----:B---3--:R-:W-:Y:S02]  /*0e80*/  IMAD R6, R9, R25, R6 ;  /* 0x0000001909067224 */ /* 0x008fe400078e0206 */
[----:B------:R-:W-:Y:S02]  /*0e90*/  IMAD R103, R3, R24, R5 ;  /* 0x0000001803677224 */ /* 0x000fe400078e0205 */
[----:B------:R-:W-:-:S03]  /*0ea0*/  IMAD.MOV.U32 R4, RZ, RZ, 0x1 ;  /* 0x00000001ff047424 */ /* 0x000fc600078e00ff */
[----:B------:R-:W-:Y:S02]  /*0eb0*/  SEL R100, R103, R6, !P1 ;  /* 0x0000000667647207 */ /* 0x000fe40004800000 */
[----:B------:R-:W-:Y:S02]  /*0ec0*/  PRMT R3, R4, 0x7610, R3 ;  /* 0x0000761004037816 */ /* 0x000fe40000000003 */
[----:B------:R-:W-:-:S07]  /*0ed0*/  SEL R103, R6, R103, !P1 ;  /* 0x0000006706677207 */ /* 0x000fce0004800000 */
.L_x_8:
[----:B------:R-:W-:-:S08]  /*0ee0*/  NOP ;  /* 0x0000000000007918 */ /* 0x000fd00000000000 */
[----:B------:R-:W0:Y:S02]  /*0ef0*/  USETMAXREG.TRY_ALLOC.CTAPOOL UP0, 0xe8 ;  /* 0x000000e8000079c8 */ /* 0x000e240008000600 */
[----:B0-----:R-:W-:-:S13]  /*0f00*/  PLOP3.LUT P0, PT, PT, PT, UP0, 0x80, 0x0 ;  /* 0x000000000000781c */ /* 0x001fda0003f0f008 */
[----:B------:R-:W-:Y:S05]  /*0f10*/  @!P0 BRA `(.L_x_8) ;  /* 0xfffffffc00f08947 */ /* 0x000fea000383ffff */
[----:B------:R-:W-:Y:S01]  /*0f20*/  ULDC.64 UR4, c[0x0][0x598] ;  /* 0x0001660000047ab9 */ /* 0x000fe20000000a00 */
[----:B------:R-:W-:Y:S01]  /*0f30*/  ULDC.64 UR36, c[0x0][0x208] ;  /* 0x0000820000247ab9 */ /* 0x000fe20000000a00 */
[----:B------:R-:W-:-:S04]  /*0f40*/  ISETP.NE.U32.AND P0, PT, RZ, UR4, PT ;  /* 0x00000004ff007c0c */ /* 0x000fc8000bf05070 */
[----:B------:R-:W-:-:S13]  /*0f50*/  ISETP.NE.AND.EX P0, PT, RZ, UR5, PT, P0 ;  /* 0x00000005ff007c0c */ /* 0x000fda000bf05300 */
[----:B------:R-:W-:Y:S05]  /*0f60*/  @!P0 BRA `(.L_x_11) ;  /* 0x00000000001c8947 */ /* 0x000fea0003800000 */
[----:B------:R-:W0:Y:S02]  /*0f70*/  LDC.64 R4, c[0x0][0x598] ;  /* 0x00016600ff047b82 */ /* 0x000e240000000a00 */
[----:B0-----:R-:W2:Y:S02]  /*0f80*/  LDG.E.64 R4, desc[UR36][R4.64] ;  /* 0x0000002404047981 */ /* 0x001ea4000c1e1b00 */
[----:B--2---:R-:W-:-:S04]  /*0f90*/  ISETP.NE.U32.AND P0, PT, R4, RZ, PT ;  /* 0x000000ff0400720c */ /* 0x004fc80003f05070 */
[----:B------:R-:W-:-:S13]  /*0fa0*/  ISETP.NE.AND.EX P0, PT, R5, RZ, PT, P0 ;  /* 0x000000ff0500720c */ /* 0x000fda0003f05300 */
[----:B------:R-:W-:Y:S05]  /*0fb0*/  @!P0 BRA `(.L_x_11) ;  /* 0x0000000000088947 */ /* 0x000fea0003800000 */
[----:B------:R0:W5:Y:S01]  /*0fc0*/  LD.E R23, desc[UR36][R4.64] ;  /* 0x0000002404177980 */ /* 0x000162000c101900 */
[----:B------:R-:W-:Y:S05]  /*0fd0*/  BRA `(.L_x_12) ;  /* 0x0000000000247947 */ /* 0x000fea0003800000 */
.L_x_11:
[----:B------:R-:W-:Y:S02]  /*0fe0*/  ULDC.64 UR4, c[0x0][0x588] ;  /* 0x0001620000047ab9 */ /* 0x000fe40000000a00 */
[----:B------:R-:W-:-:S04]  /*0ff0*/  ISETP.NE.U32.AND P0, PT, RZ, UR4, PT ;  /* 0x00000004ff007c0c */ /* 0x000fc8000bf05070 */
[----:B------:R-:W-:-:S13]  /*1000*/  ISETP.NE.AND.EX P0, PT, RZ, UR5, PT, P0 ;  /* 0x00000005ff007c0c */ /* 0x000fda000bf05300 */
[----:B------:R-:W-:Y:S05]  /*1010*/  @!P0 BRA `(.L_x_13) ;  /* 0x00000000000c8947 */ /* 0x000fea0003800000 */
[----:B------:R-:W0:Y:S02]  /*1020*/  LDC.64 R4, c[0x0][0x588] ;  /* 0x00016200ff047b82 */ /* 0x000e240000000a00 */
[----:B0-----:R1:W5:Y:S01]  /*1030*/  LDG.E R23, desc[UR36][R4.64] ;  /* 0x0000002404177981 */ /* 0x001362000c1e1900 */
[----:B------:R-:W-:Y:S05]  /*1040*/  BRA `(.L_x_12) ;  /* 0x0000000000087947 */ /* 0x000fea0003800000 */
.L_x_13:
[----:B------:R-:W-:Y:S02]  /*1050*/  ULDC UR4, c[0x0][0x580] ;  /* 0x0001600000047ab9 */ /* 0x000fe40000000800 */
[----:B------:R-:W-:-:S07]  /*1060*/  IMAD.U32 R23, RZ, RZ, UR4 ;  /* 0x00000004ff177e24 */ /* 0x000fce000f8e00ff */
.L_x_12:
[----:B------:R-:W-:Y:S02]  /*1070*/  ULDC.64 UR4, c[0x0][0x5a0] ;  /* 0x0001680000047ab9 */ /* 0x000fe40000000a00 */
[----:B------:R-:W-:-:S04]  /*1080*/  ISETP.NE.U32.AND P0, PT, RZ, UR4, PT ;  /* 0x00000004ff007c0c */ /* 0x000fc8000bf05070 */
[----:B------:R-:W-:-:S13]  /*1090*/  ISETP.NE.AND.EX P0, PT, RZ, UR5, PT, P0 ;  /* 0x00000005ff007c0c */ /* 0x000fda000bf05300 */
[----:B------:R-:W-:Y:S05]  /*10a0*/  @!P0 BRA `(.L_x_14) ;  /* 0x00000000001c8947 */ /* 0x000fea0003800000 */
[----:B01----:R-:W0:Y:S02]  /*10b0*/  LDC.64 R4, c[0x0][0x5a0] ;  /* 0x00016800ff047b82 */ /* 0x003e240000000a00 */
[----:B0-----:R-:W2:Y:S02]  /*10c0*/  LDG.E.64 R4, desc[UR36][R4.64] ;  /* 0x0000002404047981 */ /* 0x001ea4000c1e1b00 */
[----:B--2---:R-:W-:-:S04]  /*10d0*/  ISETP.NE.U32.AND P0, PT, R4, RZ, PT ;  /* 0x000000ff0400720c */ /* 0x004fc80003f05070 */
[----:B------:R-:W-:-:S13]  /*10e0*/  ISETP.NE.AND.EX P0, PT, R5, RZ, PT, P0 ;  /* 0x000000ff0500720c */ /* 0x000fda0003f05300 */
[----:B------:R-:W-:Y:S05]  /*10f0*/  @!P0 BRA `(.L_x_14) ;  /* 0x0000000000088947 */ /* 0x000fea0003800000 */
[----:B------:R0:W5:Y:S01]  /*1100*/  LD.E R90, desc[UR36][R4.64] ;  /* 0x00000024045a7980 */ /* 0x000162000c101900 */
[----:B------:R-:W-:Y:S05]  /*1110*/  BRA `(.L_x_15) ;  /* 0x0000000000247947 */ /* 0x000fea0003800000 */
.L_x_14:
[----:B------:R-:W-:Y:S02]  /*1120*/  ULDC.64 UR4, c[0x0][0x590] ;  /* 0x0001640000047ab9 */ /* 0x000fe40000000a00 */
[----:B------:R-:W-:-:S04]  /*1130*/  ISETP.NE.U32.AND P0, PT, RZ, UR4, PT ;  /* 0x00000004ff007c0c */ /* 0x000fc8000bf05070 */
[----:B------:R-:W-:-:S13]  /*1140*/  ISETP.NE.AND.EX P0, PT, RZ, UR5, PT, P0 ;  /* 0x00000005ff007c0c */ /* 0x000fda000bf05300 */
[----:B------:R-:W-:Y:S05]  /*1150*/  @!P0 BRA `(.L_x_16) ;  /* 0x00000000000c8947 */ /* 0x000fea0003800000 */
[----:B------:R-:W2:Y:S02]  /*1160*/  LDC.64 R90, c[0x0][0x590] ;  /* 0x00016400ff5a7b82 */ /* 0x000ea40000000a00 */
[----:B--2---:R2:W5:Y:S01]  /*1170*/  LDG.E R90, desc[UR36][R90.64] ;  /* 0x000000245a5a7981 */ /* 0x004562000c1e1900 */
[----:B------:R-:W-:Y:S05]  /*1180*/  BRA `(.L_x_15) ;  /* 0x0000000000087947 */ /* 0x000fea0003800000 */
.L_x_16:
[----:B------:R-:W-:Y:S02]  /*1190*/  ULDC UR4, c[0x0][0x584] ;  /* 0x0001610000047ab9 */ /* 0x000fe40000000800 */
[----:B------:R-:W-:-:S07]  /*11a0*/  IMAD.U32 R90, RZ, RZ, UR4 ;  /* 0x00000004ff5a7e24 */ /* 0x000fce000f8e00ff */
.L_x_15:
[----:B------:R-:W-:-:S13]  /*11b0*/  LOP3.LUT P0, RZ, R3, 0xff, RZ, 0xc0, !PT ;  /* 0x000000ff03ff7812 */ /* 0x000fda000780c0ff */
[----:B------:R-:W-:Y:S05]  /*11c0*/  @!P0 EXIT ;  /* 0x000000000000894d */ /* 0x000fea0003800000 */
[----:B------:R-:W3:Y:S01]  /*11d0*/  LDC R93, c[0x0][0x658] ;  /* 0x00019600ff5d7b82 */ /* 0x000ee20000000800 */
[----:B------:R-:W-:Y:S01]  /*11e0*/  LOP3.LUT R7, R7, 0x1, RZ, 0xc0, !PT ;  /* 0x0000000107077812 */ /* 0x000fe200078ec0ff */
[----:B------:R-:W-:Y:S01]  /*11f0*/  ULDC.64 UR6, c[0x0][0x288] ;  /* 0x0000a20000067ab9 */ /* 0x000fe20000000a00 */
[----:B------:R-:W-:Y:S01]  /*1200*/  SHF.R.U32.HI R3, RZ, 0x2, R95 ;  /* 0x00000002ff037819 */ /* 0x000fe2000001165f */
[----:B------:R-:W-:Y:S01]  /*1210*/  UIADD3 UR4, UR7, 0x3f, URZ ;  /* 0x0000003f07047890 */ /* 0x000fe2000fffe03f */
[----:B------:R-:W-:Y:S01]  /*1220*/  SHF.R.U32.HI R0, RZ, 0x1, R0 ;  /* 0x00000001ff007819 */ /* 0x000fe20000011600 */
[----:B------:R-:W-:Y:S01]  /*1230*/  IMAD.SHL.U32 R88, R7, 0x40, RZ ;  /* 0x0000004007587824 */ /* 0x000fe200078e00ff */
[----:B------:R-:W-:Y:S01]  /*1240*/  LOP3.LUT R3, R3, 0x7, RZ, 0xc0, !PT ;  /* 0x0000000703037812 */ /* 0x000fe200078ec0ff */
[----:B------:R-:W4:Y:S01]  /*1250*/  LDC.64 R8, c[0x0][0x5c8] ;  /* 0x00017200ff087b82 */ /* 0x000f220000000a00 */
[----:B------:R-:W-:Y:S01]  /*1260*/  USHF.R.S32.HI UR5, URZ, 0x1f, UR4 ;  /* 0x0000001f3f057899 */ /* 0x000fe20008011404 */
[----:B------:R-:W-:Y:S01]  /*1270*/  LOP3.LUT R0, R0, 0x30, RZ, 0xc0, !PT ;  /* 0x0000003000007812 */ /* 0x000fe200078ec0ff */
[----:B------:R-:W-:Y:S01]  /*1280*/  IMAD.MOV.U32 R6, RZ, RZ, 0x1 ;  /* 0x00000001ff067424 */ /* 0x000fe200078e00ff */
[--C-:B------:R-:W-:Y:S01]  /*1290*/  LOP3.LUT R88, R88, 0x40, R3.reuse, 0xe2, !PT ;  /* 0x0000004058587812 */ /* 0x100fe200078ee203 */
[----:B------:R-:W-:Y:S01]  /*12a0*/  ULEA.HI UR5, UR5, UR4, URZ, 0x6 ;  /* 0x0000000405057291 */ /* 0x000fe2000f8f303f */
[-C--:B01----:R-:W-:Y:S01]  /*12b0*/  IADD3 R4, RZ, -R0.reuse, -R3 ;  /* 0x80000000ff047210 */ /* 0x083fe20007ffe803 */
[----:B------:R-:W-:Y:S01]  /*12c0*/  IMAD.U32 R5, RZ, RZ, UR6 ;  /* 0x00000006ff057e24 */ /* 0x000fe2000f8e00ff */
[----:B------:R-:W0:Y:S01]  /*12d0*/  LDC R97, c[0x0][0x600] ;  /* 0x00018000ff617b82 */ /* 0x000e220000000800 */
[----:B------:R-:W-:Y:S01]  /*12e0*/  LOP3.LUT R88, R88, R0, RZ, 0xfc, !PT ;  /* 0x0000000058587212 */ /* 0x000fe200078efcff */
[----:B------:R-:W-:Y:S01]  /*12f0*/  IMAD.MOV.U32 R0, RZ, RZ, -0x1 ;  /* 0xffffffffff007424 */ /* 0x000fe200078e00ff */
[----:B------:R-:W-:Y:S01]  /*1300*/  USHF.R.S32.HI UR43, URZ, 0x6, UR5 ;  /* 0x000000063f2b7899 */ /* 0x000fe20008011405 */
[----:B------:R-:W-:Y:S01]  /*1310*/  LOP3.LUT R94, R95, 0x3, RZ, 0xc0, !PT ;  /* 0x000000035f5e7812 */ /* 0x000fe200078ec0ff */
[----:B------:R-:W-:Y:S01]  /*1320*/  IMAD R4, R7, -0x40, R4 ;  /* 0xffffffc007047824 */ /* 0x000fe200078e0204 */
[C---:B------:R-:W-:Y:S01]  /*1330*/  LOP3.LUT R96, R95.reuse, 0x80, RZ, 0xc0, !PT ;  /* 0x000000805f607812 */ /* 0x040fe200078ec0ff */
[----:B------:R-:W-:Y:S01]  /*1340*/  UISETP.LT.AND UP0, UPT, UR43, 0x1, UPT ;  /* 0x000000012b00788c */ /* 0x000fe2000bf01270 */
[-C--:B---3--:R-:W-:Y:S01]  /*1350*/  SHF.L.U32 R0, R0, R93.reuse, RZ ;  /* 0x0000005d00007219 */ /* 0x088fe200000006ff */
[----:B------:R-:W-:Y:S01]  /*1360*/  ULDC UR4, c[0x0][0x284] ;  /* 0x0000a10000047ab9 */ /* 0x000fe20000000800 */
[----:B------:R-:W-:Y:S01]  /*1370*/  IMAD R94, R94, -0x2, R5 ;  /* 0xfffffffe5e5e7824 */ /* 0x000fe200078e0205 */
[----:B------:R-:W-:Y:S01]  /*1380*/  USEL UR44, UR43, 0x1, UP0 ;  /* 0x000000012b2c7887 */ /* 0x000fe20008000000 */
[----:B------:R-:W-:Y:S01]  /*1390*/  SHF.L.U32 R93, R6, R93, RZ ;  /* 0x0000005d065d7219 */ /* 0x000fe200000006ff */
[----:B------:R-:W-:Y:S01]  /*13a0*/  IMAD.SHL.U32 R95, R95, 0x2, RZ ;  /* 0x000000025f5f7824 */ /* 0x000fe200078e00ff */
[----:B------:R-:W-:Y:S01]  /*13b0*/  LOP3.LUT R102, R18, 0x1, RZ, 0xfc, !PT ;  /* 0x0000000112667812 */ /* 0x000fe200078efcff */
[----:B------:R-:W-:Y:S01]  /*13c0*/  VIADD R99, R4, UR4 ;  /* 0x0000000404637c36 */ /* 0x000fe20008000000 */
[C---:B----4-:R-:W-:Y:S01]  /*13d0*/  SHF.L.U64.HI R92, R8.reuse, 0x3, R9 ;  /* 0x00000003085c7819 */ /* 0x050fe20000010209 */
[----:B--2---:R-:W-:Y:S01]  /*13e0*/  IMAD.SHL.U32 R91, R8, 0x8, RZ ;  /* 0x00000008085b7824 */ /* 0x004fe200078e00ff */
[----:B------:R-:W-:Y:S01]  /*13f0*/  SHF.R.U32.HI R96, RZ, 0x7, R96 ;  /* 0x00000007ff607819 */ /* 0x000fe20000011660 */
[----:B------:R-:W-:Y:S01]  /*1400*/  IMAD.MOV.U32 R89, RZ, RZ, RZ ;  /* 0x000000ffff597224 */ /* 0x000fe200078e00ff */
[----:B------:R-:W-:Y:S01]  /*1410*/  LOP3.LUT R98, RZ, R0, RZ, 0x33, !PT ;  /* 0x00000000ff627212 */ /* 0x000fe200078e33ff */
[----:B------:R-:W-:Y:S01]  /*1420*/  UIADD3 UR44, UR43, -UR44, URZ ;  /* 0x8000002c2b2c7290 */ /* 0x000fe2000fffe03f */
[----:B------:R-:W-:Y:S01]  /*1430*/  UMOV UR40, URZ ;  /* 0x0000003f00287c82 */ /* 0x000fe20008000000 */
[----:B0-----:R-:W-:Y:S01]  /*1440*/  VIADD R97, R97, 0xffffffff ;  /* 0xffffffff61617836 */ /* 0x001fe20000000000 */
[----:B------:R-:W-:-:S09]  /*1450*/  UMOV UR42, URZ ;  /* 0x0000003f002a7c82 */ /* 0x000fd20008000000 */
.L_x_162:
[----:B0-----:R-:W0:Y:S01]  /*1460*/  SHFL.IDX PT, R0, R96, RZ, 0x1f ;  /* 0x00001fff60007589 */ /* 0x001e2200000e0000 */
[----:B-1----:R-:W1:Y:S01]  /*1470*/  S2UR UR7, SR_CgaCtaId ;  /* 0x00000000000779c3 */ /* 0x002e620000008800 */
[----:B------:R-:W-:Y:S01]  /*1480*/  UMOV UR6, 0x400 ;  /* 0x0000040000067882 */ /* 0x000fe20000000000 */
[----:B0-----:R-:W-:Y:S01]  /*1490*/  R2UR UR4, R0 ;  /* 0x00000000000472ca */ /* 0x001fe200000e0000 */
[----:B-1----:R-:W-:-:S12]  /*14a0*/  ULEA UR6, UR7, UR6, 0x18 ;  /* 0x0000000607067291 */ /* 0x002fd8000f8ec03f */
[----:B------:R-:W-:-:S04]  /*14b0*/  ULEA.HI UR5, UR4, UR4, URZ, 0x1 ;  /* 0x0000000404057291 */ /* 0x000fc8000f8f083f */
[----:B------:R-:W-:-:S04]  /*14c0*/  ULOP3.LUT UR5, UR5, 0x7fffe, URZ, 0xc0, !UPT ;  /* 0x0007fffe05057892 */ /* 0x000fc8000f8ec03f */
[----:B------:R-:W-:-:S03]  /*14d0*/  UIADD3 UR5, UR4, -UR5, URZ ;  /* 0x8000000504057290 */ /* 0x000fc6000fffe03f */
[----:B------:R-:W-:Y:S01]  /*14e0*/  ULDC UR4, c[0x0][0x28c] ;  /* 0x0000a30000047ab9 */ /* 0x000fe20000000800 */
[----:B------:R-:W-:Y:S01]  /*14f0*/  ULEA UR5, UR5, UR6, 0xd ;  /* 0x0000000605057291 */ /* 0x000fe2000f8e683f */
[----:B------:R-:W-:-:S03]  /*1500*/  ISETP.LT.AND P0, PT, RZ, UR4, PT ;  /* 0x00000004ff007c0c */ /* 0x000fc6000bf01270 */
[----:B------:R-:W-:-:S04]  /*1510*/  UIADD3 UR5, UR5, 0x100, URZ ;  /* 0x0000010005057890 */ /* 0x000fc8000fffe03f */
[----:B------:R-:W-:-:S04]  /*1520*/  USHF.R.U32.HI UR5, URZ, 0x4, UR5 ;  /* 0x000000043f057899 */ /* 0x000fc80008011605 */
[----:B------:R-:W-:-:S04]  /*1530*/  ULOP3.LUT UR5, UR5, 0x3fff, URZ, 0xc0, !UPT ;  /* 0x00003fff05057892 */ /* 0x000fc8000f8ec03f */
[----:B------:R-:W-:Y:S01]  /*1540*/  ULOP3.LUT UR45, UR5, 0x10000, URZ, 0xfc, !UPT ;  /* 0x00010000052d7892 */ /* 0x000fe2000f8efc3f */
[----:B--234-:R-:W-:Y:S11]  /*1550*/  @P0 BRA `(.L_x_17) ;  /* 0x0000000000400947 */ /* 0x01cff60003800000 */
[----:B------:R-:W-:Y:S01]  /*1560*/  MOV R0, 0x0 ;  /* 0x0000000000007802 */ /* 0x000fe20000000f00 */
[----:B------:R-:W-:Y:S01]  /*1570*/  ULDC.64 UR4, c[0x4][0x68] ;  /* 0x01001a0000047ab9 */ /* 0x000fe20000000a00 */
[----:B------:R-:W-:Y:S01]  /*1580*/  ULDC.64 UR6, c[0x4][0x8] ;  /* 0x0100020000067ab9 */ /* 0x000fe20000000a00 */
[----:B------:R-:W-:Y:S01]  /*1590*/  IMAD.U32 R4, RZ, RZ, UR4 ;  /* 0x00000004ff047e24 */ /* 0x000fe2000f8e00ff */
[----:B------:R0:W1:Y:S01]  /*15a0*/  LDC.64 R14, c[0x4][R0] ;  /* 0x01000000000e7b82 */ /* 0x0000620000000a00 */
[----:B------:R-:W-:Y:S01]  /*15b0*/  IMAD.U32 R5, RZ, RZ, UR5 ;  /* 0x00000005ff057e24 */ /* 0x000fe2000f8e00ff */
[----:B------:R-:W-:Y:S01]  /*15c0*/  ULDC.64 UR4, c[0x4][0x70] ;  /* 0x01001c0000047ab9 */ /* 0x000fe20000000a00 */
[----:B------:R-:W-:Y:S02]  /*15d0*/  IMAD.U32 R10, RZ, RZ, UR6 ;  /* 0x00000006ff0a7e24 */ /* 0x000fe4000f8e00ff */
[----:B------:R-:W-:Y:S02]  /*15e0*/  IMAD.U32 R6, RZ, RZ, UR4 ;  /* 0x00000004ff067e24 */ /* 0x000fe4000f8e00ff */
[----:B------:R-:W-:-:S02]  /*15f0*/  IMAD.U32 R7, RZ, RZ, UR5 ;  /* 0x00000005ff077e24 */ /* 0x000fc4000f8e00ff */
[----:B------:R-:W-:Y:S02]  /*1600*/  IMAD.U32 R11, RZ, RZ, UR7 ;  /* 0x00000007ff0b7e24 */ /* 0x000fe4000f8e00ff */
[----:B------:R-:W-:Y:S02]  /*1610*/  IMAD.MOV.U32 R8, RZ, RZ, 0x1e1 ;  /* 0x000001e1ff087424 */ /* 0x000fe400078e00ff */
[----:B------:R-:W-:Y:S02]  /*1620*/  IMAD.MOV.U32 R12, RZ, RZ, 0x1 ;  /* 0x00000001ff0c7424 */ /* 0x000fe400078e00ff */
[----:B0-----:R-:W-:-:S07]  /*1630*/  IMAD.MOV.U32 R13, RZ, RZ, RZ ;  /* 0x000000ffff0d7224 */ /* 0x001fce00078e00ff */
[----:B------:R-:W-:-:S07]  /*1640*/  LEPC R20, `(.L_x_17) ;  /* 0x000000001014794e */ /* 0x000fce0000000000 */
[----:B-1---5:R-:W-:Y:S05]  /*1650*/  CALL.ABS.NOINC R14 ;  /* 0x000000000e007343 */ /* 0x022fea0003c00000 */
.L_x_17:
[----:B------:R-:W-:-:S13]  /*1660*/  ISETP.NE.AND P0, PT, R102, 0x3, PT ;  /* 0x000000036600780c */ /* 0x000fda0003f05270 */
[----:B------:R-:W-:Y:S05]  /*1670*/  @!P0 BRA `(.L_x_18) ;  /* 0x0000000000048947 */ /* 0x000fea0003800000 */
[----:B------:R-:W-:Y:S01]  /*1680*/  BPT.TRAP 0x1 ;  /* 0x000000040000795c */ /* 0x000fe20000300000 */
.L_x_18:
[----:B------:R-:W0:Y:S01]  /*1690*/  S2UR UR5, SR_CgaCtaId ;  /* 0x00000000000579c3 */ /* 0x000e220000008800 */
[----:B------:R-:W-:Y:S01]  /*16a0*/  UMOV UR4, 0x400 ;  /* 0x0000040000047882 */ /* 0x000fe20000000000 */
[----:B------:R-:W-:Y:S02]  /*16b0*/  IMAD.U32 R0, RZ, RZ, UR40 ;  /* 0x00000028ff007e24 */ /* 0x000fe4000f8e00ff */
[----:B------:R-:W-:-:S03]  /*16c0*/  IMAD.U32 R3, RZ, RZ, UR42 ;  /* 0x0000002aff037e24 */ /* 0x000fc6000f8e00ff */
[----:B------:R-:W-:Y:S01]  /*16d0*/  SHF.L.U32 R0, R0, 0x1f, RZ ;  /* 0x0000001f00007819 */ /* 0x000fe200000006ff */
[----:B0-----:R-:W-:-:S06]  /*16e0*/  ULEA UR4, UR5, UR4, 0x18 ;  /* 0x0000000405047291 */ /* 0x001fcc000f8ec03f */
[----:B------:R-:W-:-:S04]  /*16f0*/  IMAD.U32 R6, RZ, RZ, UR4 ;  /* 0x00000004ff067e24 */ /* 0x000fc8000f8e00ff */
[----:B------:R-:W-:-:S04]  /*1700*/  IMAD R3, R3, 0x8, R6 ;  /* 0x0000000803037824 */ /* 0x000fc800078e0206 */
[----:B------:R0:W1:Y:S01]  /*1710*/  SYNCS.PHASECHK.TRANS64.TRYWAIT P1, [R3+URZ], R0 ;  /* 0x00000000030075a7 */ /* 0x000062000802017f */
[----:B------:R-:W-:Y:S05]  /*1720*/  @!P0 BRA `(.L_x_19) ;  /* 0x0000000000048947 */ /* 0x000fea0003800000 */
[----:B------:R-:W-:Y:S01]  /*1730*/  BPT.TRAP 0x1 ;  /* 0x000000040000795c */ /* 0x000fe20000300000 */
.L_x_19:
[----:B------:R-:W-:-:S05]  /*1740*/  IMAD.U32 R4, RZ, RZ, UR44 ;  /* 0x0000002cff047e24 */ /* 0x000fca000f8e00ff */
[----:B------:R-:W-:Y:S01]  /*1750*/  ISETP.GE.AND P2, PT, R4, 0x1, PT ;  /* 0x000000010400780c */ /* 0x000fe20003f46270 */
[----:B-1----:R-:W-:-:S12]  /*1760*/  @P1 BRA `(.L_x_20) ;  /* 0x0000000000081947 */ /* 0x002fd80003800000 */
[----:B------:R-:W1:Y:S02]  /*1770*/  SYNCS.PHASECHK.TRANS64.TRYWAIT P1, [R3+URZ], R0 ;  /* 0x00000000030075a7 */ /* 0x000e64000802017f */
[----:B-1----:R-:W-:Y:S05]  /*1780*/  @!P1 BRA `(.L_x_21) ;  /* 0x0000005c00509947 */ /* 0x002fea0003800000 */
.L_x_20:
[----:B------:R-:W-:Y:S05]  /*1790*/  WARPSYNC.ALL ;  /* 0x0000000000007948 */ /* 0x000fea0003800000 */
[----:B------:R-:W-:Y:S01]  /*17a0*/  R2UR UR4, R6 ;  /* 0x00000000060472ca */ /* 0x000fe200000e0000 */
[----:B------:R-:W-:Y:S01]  /*17b0*/  ULEA UR5, UR42, UR45, 0xb ;  /* 0x0000002d2a057291 */ /* 0x000fe2000f8e583f */
[----:B------:R-:W-:Y:S01]  /*17c0*/  WARPGROUP.ARRIVE ;  /* 0x00000000000079c5 */ /* 0x000fe20000000000 */
[----:B------:R-:W-:Y:S01]  /*17d0*/  UMOV UR9, 0x40000040 ;  /* 0x4000004000097882 */ /* 0x000fe20000000000 */
[----:B------:R-:W-:-:S04]  /*17e0*/  UMOV UR11, 0x40000040 ;  /* 0x40000040000b7882 */ /* 0x000fc80000000000 */
[----:B------:R-:W-:-:S05]  /*17f0*/  UMOV UR8, UR5 ;  /* 0x0000000500087c82 */ /* 0x000fca0008000000 */
[----:B------:R-:W-:-:S04]  /*1800*/  UIADD3 UR4, UR4, 0x18100, URZ ;  /* 0x0001810004047890 */ /* 0x000fc8000fffe03f */
[----:B------:R-:W-:-:S04]  /*1810*/  USHF.R.U32.HI UR4, URZ, 0x4, UR4 ;  /* 0x000000043f047899 */ /* 0x000fc80008011604 */
[----:B------:R-:W-:-:S04]  /*1820*/  ULOP3.LUT UR4, UR4, 0x3fff, URZ, 0xc0, !UPT ;  /* 0x00003fff04047892 */ /* 0x000fc8000f8ec03f */
[----:B------:R-:W-:-:S04]  /*1830*/  ULOP3.LUT UR4, UR4, 0x10000, URZ, 0xfc, !UPT ;  /* 0x0001000004047892 */ /* 0x000fc8000f8efc3f */
[----:B------:R-:W-:-:S07]  /*1840*/  ULEA UR6, UR42, UR4, 0xb ;  /* 0x000000042a067291 */ /* 0x000fce000f8e583f */
[----:B------:R-:W-:Y:S02]  /*1850*/  UMOV UR10, UR6 ;  /* 0x00000006000a7c82 */ /* 0x000fe40008000000 */
[----:B------:R-:W-:Y:S01]  /*1860*/  HGMMA.64x128x8.F32.TF32 R24, gdesc[UR8], RZ, !UPT, gsb0 ;  /* 0x05e00000081879f0 */ /* 0x000fe2000c0028ff */
[----:B------:R-:W-:Y:S02]  /*1870*/  UIADD3 UR8, UR5, 0x2, URZ ;  /* 0x0000000205087890 */ /* 0x000fe4000fffe03f */
[----:B------:R-:W-:Y:S01]  /*1880*/  UIADD3 UR10, UR6, 0x2, URZ ;  /* 0x00000002060a7890 */ /* 0x000fe2000fffe03f */
[----:B------:R-:W-:Y:S01]  /*1890*/  UMOV UR9, 0x40000040 ;  /* 0x4000004000097882 */ /* 0x000fe20000000000 */
[----:B------:R-:W-:Y:S01]  /*18a0*/  UMOV UR11, 0x40000040 ;  /* 0x40000040000b7882 */ /* 0x000fe20000000000 */
[----:B------:R-:W-:Y:S02]  /*18b0*/  WARPGROUP.DEPBAR.LE gsb0, 0x0 ;  /* 0x00008000000079c5 */ /* 0x000fe40000010000 */
[----:B------:R-:W-:-:S06]  /*18c0*/  WARPGROUP.ARRIVE ;  /* 0x00000000000079c5 */ /* 0x000fcc0000000000 */
[----:B------:R-:W-:Y:S01]  /*18d0*/  HGMMA.64x128x8.F32.TF32 R24, gdesc[UR8], R24, gsb0 ;  /* 0x05e00000081879f0 */ /* 0x000fe20008002818 */
        /* <DEDUP_REMOVED lines=41> */
[----:B------:R-:W-:Y:S03]  /*1b70*/  HGMMA.64x128x8.F32.TF32 R24, gdesc[UR8], R24, gsb0 ;  /* 0x05e00000081879f0 */ /* 0x000fe60008002818 */
[----:B------:R-:W-:Y:S02]  /*1b80*/  WARPGROUP.DEPBAR.LE gsb0, 0x0 ;  /* 0x00008000000079c5 */ /* 0x000fe40000010000 */
[----:B------:R-:W-:Y:S05]  /*1b90*/  @!P2 BRA `(.L_x_22) ;  /* 0x000000040098a947 */ /* 0x000fea0003800000 */
[----:B------:R-:W-:Y:S01]  /*1ba0*/  UIADD3 UR5, UR42, 0x1, URZ ;  /* 0x000000012a057890 */ /* 0x000fe2000fffe03f */
[----:B01----:R-:W-:Y:S02]  /*1bb0*/  IMAD.U32 R0, RZ, RZ, UR44 ;  /* 0x0000002cff007e24 */ /* 0x003fe4000f8e00ff */
[----:B------:R-:W-:Y:S01]  /*1bc0*/  IMAD.U32 R3, RZ, RZ, UR42 ;  /* 0x0000002aff037e24 */ /* 0x000fe2000f8e00ff */
[----:B------:R-:W-:-:S04]  /*1bd0*/  UISETP.NE.AND UP0, UPT, UR5, 0x3, UPT ;  /* 0x000000030500788c */ /* 0x000fc8000bf05270 */
[----:B------:R-:W-:Y:S02]  /*1be0*/  USEL UR6, URZ, 0x1, UP0 ;  /* 0x000000013f067887 */ /* 0x000fe40008000000 */
[----:B------:R-:W-:Y:S02]  /*1bf0*/  USEL UR5, UR5, URZ, UP0 ;  /* 0x0000003f05057287 */ /* 0x000fe40008000000 */
[----:B------:R-:W-:-:S06]  /*1c00*/  ULOP3.LUT UR6, UR40, UR6, URZ, 0x3c, !UPT ;  /* 0x0000000628067292 */ /* 0x000fcc000f8e3c3f */
[----:B------:R-:W-:-:S07]  /*1c10*/  IMAD.U32 R7, RZ, RZ, UR6 ;  /* 0x00000006ff077e24 */ /* 0x000fce000f8e00ff */
.L_x_29:
[----:B------:R-:W-:Y:S05]  /*1c20*/  @!P0 BRA `(.L_x_23) ;  /* 0x0000000000048947 */ /* 0x000fea0003800000 */
[----:B------:R-:W-:Y:S01]  /*1c30*/  BPT.TRAP 0x1 ;  /* 0x000000040000795c */ /* 0x000fe20000300000 */
.L_x_23:
[----:B------:R-:W0:Y:S01]  /*1c40*/  S2UR UR7, SR_CgaCtaId ;  /* 0x00000000000779c3 */ /* 0x000e220000008800 */
[----:B------:R-:W-:Y:S01]  /*1c50*/  UMOV UR6, 0x400 ;  /* 0x0000040000067882 */ /* 0x000fe20000000000 */
[----:B------:R-:W-:Y:S01]  /*1c60*/  IMAD.U32 R5, RZ, RZ, UR5 ;  /* 0x00000005ff057e24 */ /* 0x000fe2000f8e00ff */
[----:B------:R-:W-:Y:S01]  /*1c70*/  SHF.L.U32 R4, R7, 0x1f, RZ ;  /* 0x0000001f07047819 */ /* 0x000fe200000006ff */
[----:B0-----:R-:W-:-:S06]  /*1c80*/  ULEA UR6, UR7, UR6, 0x18 ;  /* 0x0000000607067291 */ /* 0x001fcc000f8ec03f */
[----:B------:R-:W-:-:S04]  /*1c90*/  IMAD.U32 R6, RZ, RZ, UR6 ;  /* 0x00000006ff067e24 */ /* 0x000fc8000f8e00ff */
[----:B------:R-:W-:-:S04]  /*1ca0*/  IMAD R5, R5, 0x8, R6 ;  /* 0x0000000805057824 */ /* 0x000fc800078e0206 */
[----:B------:R0:W1:Y:S01]  /*1cb0*/  SYNCS.PHASECHK.TRANS64.TRYWAIT P1, [R5+URZ], R4 ;  /* 0x00000004050075a7 */ /* 0x000062000802017f */
[----:B------:R-:W-:Y:S05]  /*1cc0*/  @!P0 BRA `(.L_x_24) ;  /* 0x0000000000048947 */ /* 0x000fea0003800000 */
[----:B------:R-:W-:Y:S01]  /*1cd0*/  BPT.TRAP 0x1 ;  /* 0x000000040000795c */ /* 0x000fe20000300000 */
.L_x_24:
[----:B-1----:R-:W-:Y:S05]  /*1ce0*/  @P1 BRA `(.L_x_25) ;  /* 0x0000000000081947 */ /* 0x002fea0003800000 */
[----:B------:R-:W1:Y:S02]  /*1cf0*/  SYNCS.PHASECHK.TRANS64.TRYWAIT P1, [R5+URZ], R4 ;  /* 0x00000004050075a7 */ /* 0x000e64000802017f */
[----:B-1----:R-:W-:Y:S05]  /*1d00*/  @!P1 BRA `(.L_x_26) ;  /* 0x0000005800049947 */ /* 0x002fea0003800000 */
.L_x_25:
[----:B------:R-:W-:Y:S01]  /*1d10*/  ULEA UR6, UR5, UR45, 0xb ;  /* 0x0000002d05067291 */ /* 0x000fe2000f8e583f */
[----:B------:R-:W-:Y:S01]  /*1d20*/  WARPGROUP.ARRIVE ;  /* 0x00000000000079c5 */ /* 0x000fe20000000000 */
[----:B------:R-:W-:Y:S01]  /*1d30*/  ULEA UR7, UR5, UR4, 0xb ;  /* 0x0000000405077291 */ /* 0x000fe2000f8e583f */
[----:B------:R-:W-:Y:S01]  /*1d40*/  UMOV UR9, 0x40000040 ;  /* 0x4000004000097882 */ /* 0x000fe20000000000 */
[----:B------:R-:W-:-:S03]  /*1d50*/  UMOV UR11, 0x40000040 ;  /* 0x40000040000b7882 */ /* 0x000fc60000000000 */
[----:B------:R-:W-:Y:S02]  /*1d60*/  UMOV UR8, UR6 ;  /* 0x0000000600087c82 */ /* 0x000fe40008000000 */
[----:B------:R-:W-:Y:S02]  /*1d70*/  UMOV UR10, UR7 ;  /* 0x00000007000a7c82 */ /* 0x000fe40008000000 */
[----:B------:R-:W-:Y:S01]  /*1d80*/  HGMMA.64x128x8.F32.TF32 R24, gdesc[UR8], R24, gsb0 ;  /* 0x05e00000081879f0 */ /* 0x000fe20008002818 */
[----:B------:R-:W-:Y:S02]  /*1d90*/  UIADD3 UR8, UR6, 0x2, URZ ;  /* 0x0000000206087890 */ /* 0x000fe4000fffe03f */
[----:B------:R-:W-:Y:S01]  /*1da0*/  UIADD3 UR10, UR7, 0x2, URZ ;  /* 0x00000002070a7890 */ /* 0x000fe2000fffe03f */
[----:B------:R-:W-:Y:S01]  /*1db0*/  UMOV UR9, 0x40000040 ;  /* 0x4000004000097882 */ /* 0x000fe20000000000 */
[----:B------:R-:W-:Y:S01]  /*1dc0*/  UMOV UR11, 0x40000040 ;  /* 0x40000040000b7882 */ /* 0x000fe20000000000 */
[----:B------:R-:W-:-:S02]  /*1dd0*/  WARPGROUP.DEPBAR.LE gsb0, 0x0 ;  /* 0x00008000000079c5 */ /* 0x000fc40000010000 */
        /* <DEDUP_REMOVED lines=46> */
[----:B------:R-:W-:Y:S01]  /*20c0*/  BPT.TRAP 0x1 ;  /* 0x000000040000795c */ /* 0x000fe20000300000 */
.L_x_27:
[----:B------:R-:W-:-:S13]  /*20d0*/  ISETP.NE.AND P1, PT, R22, RZ, PT ;  /* 0x000000ff1600720c */ /* 0x000fda0003f25270 */
[----:B01----:R-:W-:-:S04]  /*20e0*/  @P1 IMAD R4, R3, 0x8, R6 ;  /* 0x0000000803041824 */ /* 0x003fc800078e0206 */
[----:B------:R-:W-:-:S05]  /*20f0*/  @P1 VIADD R4, R4, 0x18 ;  /* 0x0000001804041836 */ /* 0x000fca0000000000 */
[----:B------:R-:W-:-:S04]  /*2100*/  @P1 PRMT R4, R19, 0x654, R4 ;  /* 0x0000065413041816 */ /* 0x000fc80000000004 */
[----:B------:R0:W-:Y:S01]  /*2110*/  @P1 SYNCS.ARRIVE.TRANS64.RED.A1T0 RZ, [R4+URZ], RZ ;  /* 0x000000ff04ff19a7 */ /* 0x0001e2000810043f */
[----:B------:R-:W-:-:S13]  /*2120*/  ISETP.GT.U32.AND P1, PT, R18, 0x1, PT ;  /* 0x000000011200780c */ /* 0x000fda0003f24070 */
[----:B0-----:R-:W-:Y:S05]  /*2130*/  @P1 BRA `(.L_x_28) ;  /* 0x0000000000041947 */ /* 0x001fea0003800000 */
[----:B------:R-:W-:Y:S01]  /*2140*/  BPT.TRAP 0x1 ;  /* 0x000000040000795c */ /* 0x000fe20000300000 */
.L_x_28:
[----:B------:R-:W-:Y:S01]  /*2150*/  UIADD3 UR5, UR5, 0x1, URZ ;  /* 0x0000000105057890 */ /* 0x000fe2000fffe03f */
[C---:B------:R-:W-:Y:S01]  /*2160*/  ISETP.GT.AND P2, PT, R0.reuse, 0x1, PT ;  /* 0x000000010000780c */ /* 0x040fe20003f44270 */
[----:B------:R-:W-:Y:S02]  /*2170*/  VIADD R3, R3, 0x1 ;  /* 0x0000000103037836 */ /* 0x000fe40000000000 */
[----:B------:R-:W-:Y:S01]  /*2180*/  UISETP.NE.AND UP0, UPT, UR5, 0x3, UPT ;  /* 0x000000030500788c */ /* 0x000fe2000bf05270 */
[----:B------:R-:W-:Y:S02]  /*2190*/  VIADD R0, R0, 0xffffffff ;  /* 0xffffffff00007836 */ /* 0x000fe40000000000 */
[C---:B------:R-:W-:Y:S01]  /*21a0*/  ISETP.NE.AND P1, PT, R3.reuse, 0x3, PT ;  /* 0x000000030300780c */ /* 0x040fe20003f25270 */
[----:B------:R-:W-:Y:S02]  /*21b0*/  USEL UR6, URZ, 0x1, UP0 ;  /* 0x000000013f067887 */ /* 0x000fe40008000000 */
[----:B------:R-:W-:Y:S01]  /*21c0*/  USEL UR5, UR5, URZ, UP0 ;  /* 0x0000003f05057287 */ /* 0x000fe20008000000 */
[----:B------:R-:W-:-:S03]  /*21d0*/  SEL R3, R3, RZ, P1 ;  /* 0x000000ff03037207 */ /* 0x000fc60000800000 */
[----:B------:R-:W-:Y:S01]  /*21e0*/  LOP3.LUT R7, R7, UR6, RZ, 0x3c, !PT ;  /* 0x0000000607077c12 */ /* 0x000fe2000f8e3cff */
[----:B------:R-:W-:Y:S07]  /*21f0*/  @P2 BRA `(.L_x_29) ;  /* 0xfffffff800882947 */ /* 0x000fee000383ffff */
.L_x_22:
[----:B01----:R-:W0:Y:S02]  /*2200*/  LDC R0, c[0x0][0x28c] ;  /* 0x0000a300ff007b82 */ /* 0x003e240000000800 */
[----:B0-----:R-:W-:-:S13]  /*2210*/  ISETP.GE.AND P1, PT, R0, 0x1, PT ;  /* 0x000000010000780c */ /* 0x001fda0003f26270 */
[----:B------:R-:W-:Y:S05]  /*2220*/  @!P1 BRA `(.L_x_30) ;  /* 0x0000000000449947 */ /* 0x000fea0003800000 */
[----:B------:R-:W-:Y:S05]  /*2230*/  @!P0 BRA `(.L_x_31) ;  /* 0x0000000000048947 */ /* 0x000fea0003800000 */
[----:B------:R-:W-:Y:S01]  /*2240*/  BPT.TRAP 0x1 ;  /* 0x000000040000795c */ /* 0x000fe20000300000 */
.L_x_31:
[----:B------:R-:W-:-:S13]  /*2250*/  ISETP.NE.AND P0, PT, R22, RZ, PT ;  /* 0x000000ff1600720c */ /* 0x000fda0003f05270 */
[----:B------:R-:W-:-:S05]  /*2260*/  VOTEU.ANY UP0, P0 ;  /* 0x00000000003f7886 */ /* 0x000fca0000000100 */
[----:B------:R-:W-:-:S06]  /*2270*/  @UP0 UIADD3 UR4, UR44, UR42, URZ ;  /* 0x0000002a2c040290 */ /* 0x000fcc000fffe03f */
[----:B------:R-:W-:Y:S02]  /*2280*/  IMAD.U32 R4, RZ, RZ, UR4 ;  /* 0x00000004ff047e24 */ /* 0x000fe4000f8e00ff */
[----:B------:R-:W-:Y:S02]  /*2290*/  IMAD.U32 R3, RZ, RZ, UR4 ;  /* 0x00000004ff037e24 */ /* 0x000fe4000f8e00ff */
[----:B------:R-:W-:-:S05]  /*22a0*/  @P0 IMAD.WIDE.U32 R4, R4, -0x55555555, RZ ;  /* 0xaaaaaaab04040825 */ /* 0x000fca00078e00ff */
[----:B------:R-:W-:-:S05]  /*22b0*/  @P0 SHF.R.U32.HI R0, RZ, 0x1, R5 ;  /* 0x00000001ff000819 */ /* 0x000fca0000011605 */
[----:B------:R-:W-:-:S04]  /*22c0*/  @P0 IMAD R0, R0, -0x3, R3 ;  /* 0xfffffffd00000824 */ /* 0x000fc800078e0203 */
[----:B------:R-:W-:-:S04]  /*22d0*/  @P0 IMAD R0, R0, 0x8, R6 ;  /* 0x0000000800000824 */ /* 0x000fc800078e0206 */
[----:B------:R-:W-:-:S05]  /*22e0*/  @P0 VIADD R0, R0, 0x18 ;  /* 0x0000001800000836 */ /* 0x000fca0000000000 */
[----:B------:R-:W-:-:S04]  /*22f0*/  @P0 PRMT R0, R19, 0x654, R0 ;  /* 0x0000065413000816 */ /* 0x000fc80000000000 */
[----:B------:R0:W-:Y:S01]  /*2300*/  @P0 SYNCS.ARRIVE.TRANS64.RED.A1T0 RZ, [R0+URZ], RZ ;  /* 0x000000ff00ff09a7 */ /* 0x0001e2000810043f */
[----:B------:R-:W-:-:S13]  /*2310*/  ISETP.GT.U32.AND P0, PT, R18, 0x1, PT ;  /* 0x000000011200780c */ /* 0x000fda0003f04070 */
[----:B0-----:R-:W-:Y:S05]  /*2320*/  @P0 BRA `(.L_x_30) ;  /* 0x0000000000040947 */ /* 0x001fea0003800000 */
[----:B------:R-:W-:Y:S01]  /*2330*/  BPT.TRAP 0x1 ;  /* 0x000000040000795c */ /* 0x000fe20000300000 */
.L_x_30:
[----:B------:R-:W-:Y:S01]  /*2340*/  IMAD.SHL.U32 R100, R100, 0x80, RZ ;  /* 0x0000008064647824 */ /* 0x000fe200078e00ff */
[----:B------:R-:W-:Y:S01]  /*2350*/  UIADD3 UR42, UR43, UR42, URZ ;  /* 0x0000002a2b2a7290 */ /* 0x000fe2000fffe03f */
[----:B------:R-:W-:Y:S01]  /*2360*/  SHF.R.S32.HI R11, RZ, 0x1f, R101 ;  /* 0x0000001fff0b7819 */ /* 0x000fe20000011465 */
[----:B------:R-:W-:Y:S01]  /*2370*/  UISETP.GE.U32.AND UP1, UPT, UR43, 0x3, UPT ;  /* 0x000000032b00788c */ /* 0x000fe2000bf26070 */
[----:B------:R-:W-:Y:S01]  /*2380*/  IMAD.SHL.U32 R6, R103, 0x80, RZ ;  /* 0x0000008067067824 */ /* 0x000fe200078e00ff */
[----:B------:R-:W-:Y:S01]  /*2390*/  ULDC UR7, c[0x0][0x288] ;  /* 0x0000a20000077ab9 */ /* 0x000fe20000000800 */
[C---:B------:R-:W-:Y:S01]  /*23a0*/  LOP3.LUT R8, R100.reuse, 0x6, R95, 0xf8, !PT ;  /* 0x0000000664087812 */ /* 0x040fe200078ef85f */
[----:B------:R-:W-:Y:S01]  /*23b0*/  UISETP.GT.U32.AND UP0, UPT, UR42, 0x2, UPT ;  /* 0x000000022a00788c */ /* 0x000fe2000bf04070 */
[----:B------:R-:W-:Y:S01]  /*23c0*/  ISETP.GE.AND P0, PT, R100, UR7, PT ;  /* 0x0000000764007c0c */ /* 0x000fe2000bf06270 */
[----:B------:R-:W-:Y:S01]  /*23d0*/  ULDC.64 UR4, c[0x0][0x5d0] ;  /* 0x0001740000047ab9 */ /* 0x000fe20000000a00 */
[--C-:B------:R-:W-:Y:S01]  /*23e0*/  SHF.R.S32.HI R9, RZ, 0x1f, R8.reuse ;  /* 0x0000001fff097819 */ /* 0x100fe20000011408 */
[----:B------:R-:W-:Y:S01]  /*23f0*/  ULDC UR10, c[0x0][0x284] ;  /* 0x0000a100000a7ab9 */ /* 0x000fe20000000800 */
[----:B------:R-:W-:Y:S01]  /*2400*/  IMAD R0, R11, UR4, RZ ;  /* 0x000000040b007c24 */ /* 0x000fe2000f8e02ff */
[----:B------:R-:W-:Y:S01]  /*2410*/  UISETP.LT.U32.AND UP0, UPT, UR43, 0x3, UP0 ;  /* 0x000000032b00788c */ /* 0x000fe20008701070 */
[----:B------:R-:W-:Y:S01]  /*2420*/  ISETP.GE.OR P0, PT, R6, UR10, P0 ;  /* 0x0000000a06007c0c */ /* 0x000fe20008706670 */
[----:B------:R-:W-:Y:S01]  /*2430*/  IMAD.WIDE.U32 R4, R101, UR4, R8 ;  /* 0x0000000465047c25 */ /* 0x000fe2000f8e0008 */
[----:B------:R-:W-:Y:S01]  /*2440*/  ULDC.64 UR8, c[0x0][0x5c8] ;  /* 0x0001720000087ab9 */ /* 0x000fe20000000a00 */
[----:B------:R-:W-:-:S02]  /*2450*/  USEL UR6, URZ, 0x1, !UP0 ;  /* 0x000000013f067887 */ /* 0x000fc4000c000000 */
[----:B------:R-:W-:Y:S01]  /*2460*/  IMAD R3, R101, UR5, R0 ;  /* 0x0000000565037c24 */ /* 0x000fe2000f8e0200 */
[----:B------:R-:W-:Y:S01]  /*2470*/  @UP1 UIMAD.WIDE.U32 UR4, UR42, -0x55555555, URZ ;  /* 0xaaaaaaab2a0418a5 */ /* 0x000fe2000f8e003f */
[----:B------:R-:W-:Y:S01]  /*2480*/  IMAD.WIDE R104, R103, 0x80, R88 ;  /* 0x0000008067687825 */ /* 0x000fe200078e0258 */
[----:B------:R-:W-:Y:S02]  /*2490*/  ULOP3.LUT UR40, UR40, UR6, URZ, 0x3c, !UPT ;  /* 0x0000000628287292 */ /* 0x000fe4000f8e3c3f */
[----:B------:R-:W-:Y:S01]  /*24a0*/  @UP1 USHF.R.U32.HI UR4, URZ, 0x1, UR5 ;  /* 0x000000013f041899 */ /* 0x000fe20008011605 */
[----:B------:R-:W-:Y:S02]  /*24b0*/  IMAD.IADD R5, R5, 0x1, R3 ;  /* 0x0000000105057824 */ /* 0x000fe400078e0203 */
[----:B------:R-:W-:Y:S01]  /*24c0*/  IMAD R3, R105, UR8, RZ ;  /* 0x0000000869037c24 */ /* 0x000fe2000f8e02ff */
[----:B------:R-:W-:Y:S01]  /*24d0*/  @UP1 ULOP3.LUT UR40, UR40, 0x1, UR4, 0x78, !UPT ;  /* 0x0000000128281892 */ /* 0x000fe2000f8e7804 */
[----:B------:R-:W-:-:S04]  /*24e0*/  IMAD.WIDE.U32 R106, R104, UR8, R4 ;  /* 0x00000008686a7c25 */ /* 0x000fc8000f8e0004 */
[----:B------:R-:W-:Y:S02]  /*24f0*/  IMAD R7, R104, UR9, R3 ;  /* 0x0000000968077c24 */ /* 0x000fe4000f8e0203 */
[----:B------:R-:W-:Y:S01]  /*2500*/  IMAD.MOV.U32 R0, RZ, RZ, -0x1 ;  /* 0xffffffffff007424 */ /* 0x000fe200078e00ff */
[----:B------:R-:W-:Y:S06]  /*2510*/  @P0 BRA `(.L_x_32) ;  /* 0x0000003400040947 */ /* 0x000fec0003800000 */
[----:B-----5:R-:W-:Y:S01]  /*2520*/  FSETP.NEU.AND P0, PT, R90, RZ, PT ;  /* 0x000000ff5a00720b */ /* 0x020fe20003f0d000 */
[----:B------:R-:W-:Y:S01]  /*2530*/  IMAD.IADD R4, R94, 0x1, -R100 ;  /* 0x000000015e047824 */ /* 0x000fe200078e0a64 */
[----:B------:R-:W-:Y:S01]  /*2540*/  BSSY B0, `(.L_x_32) ;  /* 0x000033e000007945 */ /* 0x000fe20003800000 */
[----:B------:R-:W-:Y:S02]  /*2550*/  IMAD.IADD R3, R99, 0x1, -R6 ;  /* 0x0000000163037824 */ /* 0x000fe400078e0a06 */
[----:B------:R-:W-:Y:S01]  /*2560*/  IMAD.IADD R115, R107, 0x1, R7 ;  /* 0x000000016b737824 */ /* 0x000fe200078e0207 */
[----:B------:R-:W-:-:S04]  /*2570*/  ISETP.GT.AND P3, PT, R4, RZ, PT ;  /* 0x000000ff0400720c */ /* 0x000fc80003f64270 */
[----:B------:R-:W-:-:S03]  /*2580*/  ISETP.GT.AND P1, PT, R3, RZ, P3 ;  /* 0x000000ff0300720c */ /* 0x000fc60001f24270 */
[----:B------:R-:W-:Y:S10]  /*2590*/  @!P0 BRA `(.L_x_33) ;  /* 0x0000002400208947 */ /* 0x000ff40003800000 */
[----:B------:R-:W0:Y:S01]  /*25a0*/  LDC.64 R108, c[0x0][0x5b8] ;  /* 0x00016e00ff6c7b82 */ /* 0x000e220000000a00 */
[----:B------:R-:W-:-:S07]  /*25b0*/  ULDC.64 UR4, c[0x0][0x5c0] ;  /* 0x0001700000047ab9 */ /* 0x000fce0000000a00 */
[----:B------:R-:W1:Y:S08]  /*25c0*/  LDC.64 R110, c[0x0][0x5b0] ;  /* 0x00016c00ff6e7b82 */ /* 0x000e700000000a00 */
[----:B------:R-:W2:Y:S01]  /*25d0*/  LDC.64 R112, c[0x0][0x5a8] ;  /* 0x00016a00ff707b82 */ /* 0x000ea20000000a00 */
[-C--:B0-----:R-:W-:Y:S02]  /*25e0*/  IMAD R6, R11, R108.reuse, RZ ;  /* 0x0000006c0b067224 */ /* 0x081fe400078e02ff */
[----:B------:R-:W-:-:S04]  /*25f0*/  IMAD.WIDE.U32 R12, R101, R108, R8 ;  /* 0x0000006c650c7225 */ /* 0x000fc800078e0008 */
[----:B------:R-:W-:Y:S02]  /*2600*/  IMAD R103, R101, R109, R6 ;  /* 0x0000006d65677224 */ /* 0x000fe400078e0206 */
[-C--:B-1----:R-:W-:Y:S02]  /*2610*/  IMAD R5, R105, R110.reuse, RZ ;  /* 0x0000006e69057224 */ /* 0x082fe400078e02ff */
[----:B------:R-:W-:Y:S02]  /*2620*/  IMAD.IADD R13, R13, 0x1, R103 ;  /* 0x000000010d0d7824 */ /* 0x000fe400078e0267 */
[C---:B------:R-:W-:Y:S02]  /*2630*/  IMAD R107, R104.reuse, R111, R5 ;  /* 0x0000006f686b7224 */ /* 0x040fe400078e0205 */
[----:B------:R-:W-:-:S04]  /*2640*/  IMAD.WIDE.U32 R6, R104, R110, R12 ;  /* 0x0000006e68067225 */ /* 0x000fc800078e000c */
[----:B------:R-:W-:Y:S01]  /*2650*/  IMAD.IADD R5, R7, 0x1, R107 ;  /* 0x0000000107057824 */ /* 0x000fe200078e026b */
[----:B--2---:R-:W-:-:S04]  /*2660*/  LEA R14, P0, R6, R112, 0x2 ;  /* 0x00000070060e7211 */ /* 0x004fc800078010ff */
[----:B------:R-:W-:-:S05]  /*2670*/  LEA.HI.X R15, R6, R113, R5, 0x2, P0 ;  /* 0x00000071060f7211 */ /* 0x000fca00000f1405 */
[----:B------:R0:W2:Y:S01]  /*2680*/  @P1 LDG.E.LTC128B R5, desc[UR36][R14.64] ;  /* 0x000000240e051981 */ /* 0x0000a2000c1e1920 */
[----:B------:R-:W-:Y:S01]  /*2690*/  IMAD.WIDE.U32 R6, R104, R110, R8 ;  /* 0x0000006e68067225 */ /* 0x000fe200078e0008 */
[C---:B------:R-:W-:Y:S01]  /*26a0*/  SHF.L.U64.HI R11, R110.reuse, 0x3, R111 ;  /* 0x000000036e0b7819 */ /* 0x040fe2000001026f */
[----:B------:R-:W-:Y:S01]  /*26b0*/  BSSY B1, `(.L_x_34) ;  /* 0x0000016000017945 */ /* 0x000fe20003800000 */
[----:B------:R-:W-:Y:S01]  /*26c0*/  ISETP.GT.AND P3, PT, R3, 0x8, P3 ;  /* 0x000000080300780c */ /* 0x000fe20001f64270 */
[----:B------:R-:W-:Y:S02]  /*26d0*/  IMAD.IADD R7, R107, 0x1, R7 ;  /* 0x000000016b077824 */ /* 0x000fe400078e0207 */
[----:B------:R-:W-:Y:S02]  /*26e0*/  IMAD.SHL.U32 R10, R110, 0x8, RZ ;  /* 0x000000086e0a7824 */ /* 0x000fe400078e00ff */
[----:B------:R-:W-:-:S04]  /*26f0*/  IMAD.WIDE.U32 R20, R101, R108, R6 ;  /* 0x0000006c65147225 */ /* 0x000fc800078e0006 */
[----:B------:R-:W-:Y:S01]  /*2700*/  IMAD.WIDE.U32 R104, R104, R110, R10 ;  /* 0x0000006e68687225 */ /* 0x000fe200078e000a */
[----:B------:R-:W-:Y:S02]  /*2710*/  LEA R10, P0, R106, UR4, 0x2 ;  /* 0x000000046a0a7c11 */ /* 0x000fe4000f8010ff */
[----:B------:R-:W-:Y:S01]  /*2720*/  LEA R6, P4, R20, R112, 0x2 ;  /* 0x0000007014067211 */ /* 0x000fe200078810ff */
[----:B0-----:R-:W-:Y:S01]  /*2730*/  IMAD.IADD R14, R103, 0x1, R21 ;  /* 0x00000001670e7824 */ /* 0x001fe200078e0215 */
[----:B------:R-:W-:Y:S01]  /*2740*/  LEA.HI.X R11, R106, UR5, R115, 0x2, P0 ;  /* 0x000000056a0b7c11 */ /* 0x000fe200080f1473 */
[----:B------:R-:W-:Y:S01]  /*2750*/  IMAD.IADD R107, R107, 0x1, R105 ;  /* 0x000000016b6b7824 */ /* 0x000fe200078e0269 */
[----:B------:R-:W-:Y:S02]  /*2760*/  ISETP.GT.AND P0, PT, R4, 0x1, PT ;  /* 0x000000010400780c */ /* 0x000fe40003f04270 */
[----:B------:R-:W-:Y:S01]  /*2770*/  IADD3 R15, P2, R12, R104, RZ ;  /* 0x000000680c0f7210 */ /* 0x000fe20007f5e0ff */
[----:B--2---:R-:W-:-:S04]  /*2780*/  FMUL R7, R5, R90 ;  /* 0x0000005a05077220 */ /* 0x004fc80000400000 */
[----:B------:R-:W-:Y:S01]  /*2790*/  FFMA R21, R24, R23, R7 ;  /* 0x0000001718157223 */ /* 0x000fe20000000007 */
[----:B------:R-:W-:Y:S01]  /*27a0*/  LEA.HI.X R7, R20, R113, R14, 0x2, P4 ;  /* 0x0000007114077211 */ /* 0x000fe200020f140e */
[----:B------:R-:W-:Y:S01]  /*27b0*/  IMAD.X R20, R107, 0x1, R13, P2 ;  /* 0x000000016b147824 */ /* 0x000fe200010e060d */
[----:B------:R-:W-:Y:S02]  /*27c0*/  ISETP.GT.AND P4, PT, R3, RZ, P0 ;  /* 0x000000ff0300720c */ /* 0x000fe40000784270 */
[----:B------:R0:W-:Y:S01]  /*27d0*/  @P1 STG.E desc[UR36][R10.64], R21 ;  /* 0x000000150a001986 */ /* 0x0001e2000c101924 */
[----:B------:R-:W-:-:S10]  /*27e0*/  LEA R14, P1, R15, R112, 0x2 ;  /* 0x000000700f0e7211 */ /* 0x000fd400078210ff */
[----:B------:R-:W-:Y:S05]  /*27f0*/  @!P4 BRA `(.L_x_35) ;  /* 0x000000000004c947 */ /* 0x000fea0003800000 */
[----:B------:R1:W5:Y:S02]  /*2800*/  LDG.E.LTC128B R5, desc[UR36][R6.64+0x4] ;  /* 0x0000042406057981 */ /* 0x000364000c1e1920 */
.L_x_35:
[----:B------:R-:W-:Y:S05]  /*2810*/  BSYNC B1 ;  /* 0x0000000000017941 */ /* 0x000fea0003800000 */
.L_x_34:
[----:B-----5:R-:W-:Y:S01]  /*2820*/  FMUL R12, R5, R90 ;  /* 0x0000005a050c7220 */ /* 0x020fe20000400000 */
[----:B------:R-:W-:-:S03]  /*2830*/  LEA.HI.X R15, R15, R113, R20, 0x2, P1 ;  /* 0x000000710f0f7211 */ /* 0x000fc600008f1414 */
[----:B------:R-:W-:Y:S01]  /*2840*/  FFMA R105, R25, R23, R12 ;  /* 0x0000001719697223 */ /* 0x000fe2000000000c */
[----:B------:R-:W-:-:S04]  /*2850*/  IMAD.MOV.U32 R25, RZ, RZ, R5 ;  /* 0x000000ffff197224 */ /* 0x000fc800078e0005 */
[----:B------:R2:W-:Y:S04]  /*2860*/  @P4 STG.E desc[UR36][R10.64+0x4], R105 ;  /* 0x000004690a004986 */ /* 0x0005e8000c101924 */
[----:B------:R-:W3:Y:S01]  /*2870*/  @P3 LDG.E.LTC128B R25, desc[UR36][R14.64] ;  /* 0x000000240e193981 */ /* 0x000ee2000c1e1920 */
[C---:B------:R-:W-:Y:S01]  /*2880*/  SHF.L.U64.HI R13, R91.reuse, 0x2, R92 ;  /* 0x000000025b0d7819 */ /* 0x040fe2000001025c */
[----:B------:R-:W-:Y:S01]  /*2890*/  BSSY B1, `(.L_x_36) ;  /* 0x0000010000017945 */ /* 0x000fe20003800000 */
[----:B------:R-:W-:Y:S02]  /*28a0*/  LEA R12, P2, R91, R10, 0x2 ;  /* 0x0000000a5b0c7211 */ /* 0x000fe400078410ff */
[----:B------:R-:W-:Y:S02]  /*28b0*/  IADD3 R20, P1, R8, R104, RZ ;  /* 0x0000006808147210 */ /* 0x000fe40007f3e0ff */
[----:B------:R-:W-:Y:S01]  /*28c0*/  ISETP.GT.AND P0, PT, R3, 0x8, P0 ;  /* 0x000000080300780c */ /* 0x000fe20000704270 */
[----:B------:R-:W-:-:S02]  /*28d0*/  IMAD.X R13, R13, 0x1, R11, P2 ;  /* 0x000000010d0d7824 */ /* 0x000fc400010e060b */
[----:B0-----:R-:W-:Y:S01]  /*28e0*/  IMAD.X R21, R9, 0x1, R107, P1 ;  /* 0x0000000109157824 */ /* 0x001fe200008e066b */
[----:B------:R-:W-:Y:S01]  /*28f0*/  ISETP.GT.AND P1, PT, R4, 0x8, PT ;  /* 0x000000080400780c */ /* 0x000fe20003f24270 */
[----:B------:R-:W-:-:S04]  /*2900*/  IMAD.WIDE.U32 R20, R101, R108, R20 ;  /* 0x0000006c65147225 */ /* 0x000fc800078e0014 */
[----:B------:R-:W-:Y:S01]  /*2910*/  IMAD.IADD R9, R103, 0x1, R21 ;  /* 0x0000000167097824 */ /* 0x000fe200078e0215 */
[----:B------:R-:W-:-:S04]  /*2920*/  LEA R8, P4, R20, R112, 0x2 ;  /* 0x0000007014087211 */ /* 0x000fc800078810ff */
[----:B------:R-:W-:Y:S01]  /*2930*/  LEA.HI.X R9, R20, R113, R9, 0x2, P4 ;  /* 0x0000007114097211 */ /* 0x000fe200020f1409 */
[----:B---3--:R-:W-:-:S04]  /*2940*/  FMUL R5, R25, R90 ;  /* 0x0000005a19057220 */ /* 0x008fc80000400000 */
[----:B------:R-:W-:-:S05]  /*2950*/  FFMA R5, R26, R23, R5 ;  /* 0x000000171a057223 */ /* 0x000fca0000000005 */
[----:B------:R2:W-:Y:S01]  /*2960*/  @P3 STG.E desc[UR36][R12.64], R5 ;  /* 0x000000050c003986 */ /* 0x0005e2000c101924 */
[----:B------:R-:W-:Y:S05]  /*2970*/  @!P0 BRA `(.L_x_37) ;  /* 0x0000000000048947 */ /* 0x000fea0003800000 */
[----:B------:R0:W5:Y:S02]  /*2980*/  LDG.E.LTC128B R25, desc[UR36][R8.64+0x4] ;  /* 0x0000042408197981 */ /* 0x000164000c1e1920 */
.L_x_37:
[----:B------:R-:W-:Y:S05]  /*2990*/  BSYNC B1 ;  /* 0x0000000000017941 */ /* 0x000fea0003800000 */
.L_x_36:
[----:B-----5:R-:W-:Y:S01]  /*29a0*/  FMUL R14, R25, R90 ;  /* 0x0000005a190e7220 */ /* 0x020fe20000400000 */
[----:B------:R-:W-:Y:S01]  /*29b0*/  ISETP.GT.AND P3, PT, R3, RZ, P1 ;  /* 0x000000ff0300720c */ /* 0x000fe20000f64270 */
[----:B------:R-:W-:Y:S01]  /*29c0*/  BSSY B1, `(.L_x_38) ;  /* 0x0000006000017945 */ /* 0x000fe20003800000 */
[----:B------:R-:W-:Y:S01]  /*29d0*/  ISETP.GT.AND P2, PT, R4, 0x9, PT ;  /* 0x000000090400780c */ /* 0x000fe20003f44270 */
[----:B------:R-:W-:-:S05]  /*29e0*/  FFMA R27, R27, R23, R14 ;  /* 0x000000171b1b7223 */ /* 0x000fca000000000e */
[----:B------:R3:W-:Y:S05]  /*29f0*/  @P0 STG.E desc[UR36][R12.64+0x4], R27 ;  /* 0x0000041b0c000986 */ /* 0x0007ea000c101924 */
[----:B------:R-:W-:Y:S05]  /*2a00*/  @!P3 BRA `(.L_x_39) ;  /* 0x000000000004b947 */ /* 0x000fea0003800000 */
[----:B------:R4:W5:Y:S02]  /*2a10*/  LDG.E.LTC128B R25, desc[UR36][R6.64+0x20] ;  /* 0x0000202406197981 */ /* 0x000964000c1e1920 */
.L_x_39:
[----:B------:R-:W-:Y:S05]  /*2a20*/  BSYNC B1 ;  /* 0x0000000000017941 */ /* 0x000fea0003800000 */
.L_x_38:
[----:B--2--5:R-:W-:Y:S01]  /*2a30*/  FMUL R5, R25, R90 ;  /* 0x0000005a19057220 */ /* 0x024fe20000400000 */
[----:B------:R-:W-:Y:S01]  /*2a40*/  ISETP.GT.AND P0, PT, R3, RZ, P2 ;  /* 0x000000ff0300720c */ /* 0x000fe20001704270 */
[----:B------:R-:W-:Y:S02]  /*2a50*/  BSSY B1, `(.L_x_40) ;  /* 0x0000005000017945 */ /* 0x000fe40003800000 */
[----:B------:R-:W-:-:S05]  /*2a60*/  FFMA R5, R28, R23, R5 ;  /* 0x000000171c057223 */ /* 0x000fca0000000005 */
[----:B------:R2:W-:Y:S05]  /*2a70*/  @P3 STG.E desc[UR36][R10.64+0x20], R5 ;  /* 0x000020050a003986 */ /* 0x0005ea000c101924 */
[----:B------:R-:W-:Y:S05]  /*2a80*/  @!P0 BRA `(.L_x_41) ;  /* 0x0000000000048947 */ /* 0x000fea0003800000 */
[----:B------:R0:W5:Y:S02]  /*2a90*/  LDG.E.LTC128B R25, desc[UR36][R6.64+0x24] ;  /* 0x0000242406197981 */ /* 0x000164000c1e1920 */
.L_x_41:
[----:B------:R-:W-:Y:S05]  /*2aa0*/  BSYNC B1 ;  /* 0x0000000000017941 */ /* 0x000fea0003800000 */
.L_x_40:
[----:B-----5:R-:W-:Y:S01]  /*2ab0*/  FMUL R14, R25, R90 ;  /* 0x0000005a190e7220 */ /* 0x020fe20000400000 */
[----:B------:R-:W-:Y:S01]  /*2ac0*/  ISETP.GT.AND P1, PT, R3, 0x8, P1 ;  /* 0x000000080300780c */ /* 0x000fe20000f24270 */
[----:B------:R-:W-:Y:S02]  /*2ad0*/  BSSY B1, `(.L_x_42) ;  /* 0x0000005000017945 */ /* 0x000fe40003800000 */
[----:B------:R-:W-:-:S05]  /*2ae0*/  FFMA R29, R29, R23, R14 ;  /* 0x000000171d1d7223 */ /* 0x000fca000000000e */
[----:B------:R0:W-:Y:S05]  /*2af0*/  @P0 STG.E desc[UR36][R10.64+0x24], R29 ;  /* 0x0000241d0a000986 */ /* 0x0001ea000c101924 */
[----:B------:R-:W-:Y:S05]  /*2b00*/  @!P1 BRA `(.L_x_43) ;  /* 0x0000000000049947 */ /* 0x000fea0003800000 */
[----:B------:R0:W5:Y:S02]  /*2b10*/  LDG.E.LTC128B R25, desc[UR36][R8.64+0x20] ;  /* 0x0000202408197981 */ /* 0x000164000c1e1920 */
.L_x_43:
[----:B------:R-:W-:Y:S05]  /*2b20*/  BSYNC B1 ;  /* 0x0000000000017941 */ /* 0x000fea0003800000 */
.L_x_42:
[----:B--2--5:R-:W-:Y:S01]  /*2b30*/  FMUL R5, R25, R90 ;  /* 0x0000005a19057220 */ /* 0x024fe20000400000 */
[----:B------:R-:W-:Y:S01]  /*2b40*/  ISETP.GT.AND P2, PT, R3, 0x8, P2 ;  /* 0x000000080300780c */ /* 0x000fe20001744270 */
[----:B------:R-:W-:Y:S01]  /*2b50*/  BSSY B1, `(.L_x_44) ;  /* 0x0000006000017945 */ /* 0x000fe20003800000 */
[----:B------:R-:W-:Y:S01]  /*2b60*/  ISETP.GT.AND P0, PT, R4, 0x10, PT ;  /* 0x000000100400780c */ /* 0x000fe20003f04270 */
[----:B------:R-:W-:-:S05]  /*2b70*/  FFMA R5, R30, R23, R5 ;  /* 0x000000171e057223 */ /* 0x000fca0000000005 */
[----:B------:R2:W-:Y:S05]  /*2b80*/  @P1 STG.E desc[UR36][R12.64+0x20], R5 ;  /* 0x000020050c001986 */ /* 0x0005ea000c101924 */
[----:B------:R-:W-:Y:S05]  /*2b90*/  @!P2 BRA `(.L_x_45) ;  /* 0x000000000004a947 */ /* 0x000fea0003800000 */
[----:B------:R0:W5:Y:S02]  /*2ba0*/  LDG.E.LTC128B R25, desc[UR36][R8.64+0x24] ;  /* 0x0000242408197981 */ /* 0x000164000c1e1920 */
.L_x_45:
[----:B------:R-:W-:Y:S05]  /*2bb0*/  BSYNC B1 ;  /* 0x0000000000017941 */ /* 0x000fea0003800000 */
.L_x_44:
        /* <DEDUP_REMOVED lines=8> */
.L_x_47:
[----:B------:R-:W-:Y:S05]  /*2c40*/  BSYNC B1 ;  /* 0x0000000000017941 */ /* 0x000fea0003800000 */
.L_x_46:
[----:B--2--5:R-:W-:Y:S01]  /*2c50*/  FMUL R5, R25, R90 ;  /* 0x0000005a19057220 */ /* 0x024fe20000400000 */
[----:B------:R-:W-:Y:S01]  /*2c60*/  ISETP.GT.AND P2, PT, R3, RZ, P1 ;  /* 0x000000ff0300720c */ /* 0x000fe20000f44270 */
[----:B------:R-:W-:Y:S02]  /*2c70*/  BSSY B1, `(.L_x_48) ;  /* 0x0000005000017945 */ /* 0x000fe40003800000 */
[----:B------:R-:W-:-:S05]  /*2c80*/  FFMA R5, R32, R23, R5 ;  /* 0x0000001720057223 */ /* 0x000fca0000000005 */
[----:B------:R2:W-:Y:S05]  /*2c90*/  @P3 STG.E desc[UR36][R10.64+0x40], R5 ;  /* 0x000040050a003986 */ /* 0x0005ea000c101924 */
[----:B------:R-:W-:Y:S05]  /*2ca0*/  @!P2 BRA `(.L_x_49) ;  /* 0x000000000004a947 */ /* 0x000fea0003800000 */
[----:B------:R0:W5:Y:S02]  /*2cb0*/  LDG.E.LTC128B R25, desc[UR36][R6.64+0x44] ;  /* 0x0000442406197981 */ /* 0x000164000c1e1920 */
.L_x_49:
[----:B------:R-:W-:Y:S05]  /*2cc0*/  BSYNC B1 ;  /* 0x0000000000017941 */ /* 0x000fea0003800000 */
.L_x_48:
[----:B-----5:R-:W-:Y:S01]  /*2cd0*/  FMUL R14, R25, R90 ;  /* 0x0000005a190e7220 */ /* 0x020fe20000400000 */
[----:B------:R-:W-:Y:S01]  /*2ce0*/  ISETP.GT.AND P0, PT, R3, 0x8, P0 ;  /* 0x000000080300780c */ /* 0x000fe20000704270 */
[----:B------:R-:W-:Y:S02]  /*2cf0*/  BSSY B1, `(.L_x_50) ;  /* 0x0000005000017945 */ /* 0x000fe40003800000 */
[----:B------:R-:W-:-:S05]  /*2d00*/  FFMA R33, R33, R23, R14 ;  /* 0x0000001721217223 */ /* 0x000fca000000000e */
[----:B------:R0:W-:Y:S05]  /*2d10*/  @P2 STG.E desc[UR36][R10.64+0x44], R33 ;  /* 0x000044210a002986 */ /* 0x0001ea000c101924 */
[----:B------:R-:W-:Y:S05]  /*2d20*/  @!P0 BRA `(.L_x_51) ;  /* 0x0000000000048947 */ /* 0x000fea0003800000 */
[----:B------:R0:W5:Y:S02]  /*2d30*/  LDG.E.LTC128B R25, desc[UR36][R8.64+0x40] ;  /* 0x0000402408197981 */ /* 0x000164000c1e1920 */
.L_x_51:
[----:B------:R-:W-:Y:S05]  /*2d40*/  BSYNC B1 ;  /* 0x0000000000017941 */ /* 0x000fea0003800000 */
.L_x_50:
        /* <DEDUP_REMOVED lines=8> */
.L_x_53:
[----:B------:R-:W-:Y:S05]  /*2dd0*/  BSYNC B1 ;  /* 0x0000000000017941 */ /* 0x000fea0003800000 */
.L_x_52:
        /* <DEDUP_REMOVED lines=8> */
.L_x_55:
[----:B------:R-:W-:Y:S05]  /*2e60*/  BSYNC B1 ;  /* 0x0000000000017941 */ /* 0x000fea0003800000 */
.L_x_54:
[----:B--2--5:R-:W-:Y:S01]  /*2e70*/  FMUL R5, R25, R90 ;  /* 0x0000005a19057220 */ /* 0x024fe20000400000 */
[----:B------:R-:W-:Y:S01]  /*2e80*/  ISETP.GT.AND P1, PT, R3, RZ, P0 ;  /* 0x000000ff0300720c */ /* 0x000fe20000724270 */
[----:B------:R-:W-:Y:S02]  /*2e90*/  BSSY B1, `(.L_x_56) ;  /* 0x0000005000017945 */ /* 0x000fe40003800000 */
[----:B------:R-:W-:-:S05]  /*2ea0*/  FFMA R5, R36, R23, R5 ;  /* 0x0000001724057223 */ /* 0x000fca0000000005 */
[----:B------:R2:W-:Y:S05]  /*2eb0*/  @P3 STG.E desc[UR36][R10.64+0x60], R5 ;  /* 0x000060050a003986 */ /* 0x0005ea000c101924 */
[----:B------:R-:W-:Y:S05]  /*2ec0*/  @!P1 BRA `(.L_x_57) ;  /* 0x0000000000049947 */ /* 0x000fea0003800000 */
[----:B------:R0:W5:Y:S02]  /*2ed0*/  LDG.E.LTC128B R25, desc[UR36][R6.64+0x64] ;  /* 0x0000642406197981 */ /* 0x000164000c1e1920 */
.L_x_57:
[----:B------:R-:W-:Y:S05]  /*2ee0*/  BSYNC B1 ;  /* 0x0000000000017941 */ /* 0x000fea0003800000 */
.L_x_56:
[----:B-----5:R-:W-:Y:S01]  /*2ef0*/  FMUL R14, R25, R90 ;  /* 0x0000005a190e7220 */ /* 0x020fe20000400000 */
[----:B------:R-:W-:Y:S01]  /*2f00*/  ISETP.GT.AND P2, PT, R3, 0x8, P2 ;  /* 0x000000080300780c */ /* 0x000fe20001744270 */
[----:B------:R-:W-:Y:S02]  /*2f10*/  BSSY B1, `(.L_x_58) ;  /* 0x0000005000017945 */ /* 0x000fe40003800000 */
[----:B------:R-:W-:-:S05]  /*2f20*/  FFMA R37, R37, R23, R14 ;  /* 0x0000001725257223 */ /* 0x000fca000000000e */
[----:B------:R0:W-:Y:S05]  /*2f30*/  @P1 STG.E desc[UR36][R10.64+0x64], R37 ;  /* 0x000064250a001986 */ /* 0x0001ea000c101924 */
[----:B------:R-:W-:Y:S05]  /*2f40*/  @!P2 BRA `(.L_x_59) ;  /* 0x000000000004a947 */ /* 0x000fea0003800000 */
[----:B------:R0:W5:Y:S02]  /*2f50*/  LDG.E.LTC128B R25, desc[UR36][R8.64+0x60] ;  /* 0x0000602408197981 */ /* 0x000164000c1e1920 */
.L_x_59:
[----:B------:R-:W-:Y:S05]  /*2f60*/  BSYNC B1 ;  /* 0x0000000000017941 */ /* 0x000fea0003800000 */
.L_x_58:
        /* <DEDUP_REMOVED lines=8> */
.L_x_61:
[----:B------:R-:W-:Y:S05]  /*2ff0*/  BSYNC B1 ;  /* 0x0000000000017941 */ /* 0x000fea0003800000 */
.L_x_60:
        /* <DEDUP_REMOVED lines=8> */
.L_x_63:
[----:B------:R-:W-:Y:S05]  /*3080*/  BSYNC B1 ;  /* 0x0000000000017941 */ /* 0x000fea0003800000 */
.L_x_62:
[----:B--2--5:R-:W-:Y:S01]  /*3090*/  FMUL R5, R25, R90 ;  /* 0x0000005a19057220 */ /* 0x024fe20000400000 */
[----:B------:R-:W-:Y:S01]  /*30a0*/  ISETP.GT.AND P0, PT, R3, RZ, P2 ;  /* 0x000000ff0300720c */ /* 0x000fe20001704270 */
[----:B------:R-:W-:Y:S02]  /*30b0*/  BSSY B1, `(.L_x_64) ;  /* 0x0000005000017945 */ /* 0x000fe40003800000 */
[----:B------:R-:W-:-:S05]  /*30c0*/  FFMA R5, R40, R23, R5 ;  /* 0x0000001728057223 */ /* 0x000fca0000000005 */
[----:B------:R2:W-:Y:S05]  /*30d0*/  @P3 STG.E desc[UR36][R10.64+0x80], R5 ;  /* 0x000080050a003986 */ /* 0x0005ea000c101924 */
[----:B------:R-:W-:Y:S05]  /*30e0*/  @!P0 BRA `(.L_x_65) ;  /* 0x0000000000048947 */ /* 0x000fea0003800000 */
[----:B------:R0:W5:Y:S02]  /*30f0*/  LDG.E.LTC128B R25, desc[UR36][R6.64+0x84] ;  /* 0x0000842406197981 */ /* 0x000164000c1e1920 */
.L_x_65:
[----:B------:R-:W-:Y:S05]  /*3100*/  BSYNC B1 ;  /* 0x0000000000017941 */ /* 0x000fea0003800000 */
.L_x_64:
[----:B-----5:R-:W-:Y:S01]  /*3110*/  FMUL R14, R25, R90 ;  /* 0x0000005a190e7220 */ /* 0x020fe20000400000 */
[----:B------:R-:W-:Y:S01]  /*3120*/  ISETP.GT.AND P1, PT, R3, 0x8, P1 ;  /* 0x000000080300780c */ /* 0x000fe20000f24270 */
[----:B------:R-:W-:Y:S02]  /*3130*/  BSSY B1, `(.L_x_66) ;  /* 0x0000005000017945 */ /* 0x000fe40003800000 */
[----:B------:R-:W-:-:S05]  /*3140*/  FFMA R41, R41, R23, R14 ;  /* 0x0000001729297223 */ /* 0x000fca000000000e */
[----:B------:R0:W-:Y:S05]  /*3150*/  @P0 STG.E desc[UR36][R10.64+0x84], R41 ;  /* 0x000084290a000986 */ /* 0x0001ea000c101924 */
[----:B------:R-:W-:Y:S05]  /*3160*/  @!P1 BRA `(.L_x_67) ;  /* 0x0000000000049947 */ /* 0x000fea0003800000 */
[----:B------:R0:W5:Y:S02]  /*3170*/  LDG.E.LTC128B R25, desc[UR36][R8.64+0x80] ;  /* 0x0000802408197981 */ /* 0x000164000c1e1920 */
.L_x_67:
[----:B------:R-:W-:Y:S05]  /*3180*/  BSYNC B1 ;  /* 0x0000000000017941 */ /* 0x000fea0003800000 */
.L_x_66:
        /* <DEDUP_REMOVED lines=8> */
.L_x_69:
[----:B------:R-:W-:Y:S05]  /*3210*/  BSYNC B1 ;  /* 0x0000000000017941 */ /* 0x000fea0003800000 */
.L_x_68:
        /* <DEDUP_REMOVED lines=8> */
.L_x_71:
[----:B------:R-:W-:Y:S05]  /*32a0*/  BSYNC B1 ;  /* 0x0000000000017941 */ /* 0x000fea0003800000 */
.L_x_70:
[----:B--2--5:R-:W-:Y:S01]  /*32b0*/  FMUL R5, R25, R90 ;  /* 0x0000005a19057220 */ /* 0x024fe20000400000 */
[----:B------:R-:W-:Y:S01]  /*32c0*/  ISETP.GT.AND P2, PT, R3, RZ, P1 ;  /* 0x000000ff0300720c */ /* 0x000fe20000f44270 */
[----:B------:R-:W-:Y:S02]  /*32d0*/  BSSY B1, `(.L_x_72) ;  /* 0x0000005000017945 */ /* 0x000fe40003800000 */
[----:B------:R-:W-:-:S05]  /*32e0*/  FFMA R5, R44, R23, R5 ;  /* 0x000000172c057223 */ /* 0x000fca0000000005 */
[----:B------:R2:W-:Y:S05]  /*32f0*/  @P3 STG.E desc[UR36][R10.64+0xa0], R5 ;  /* 0x0000a0050a003986 */ /* 0x0005ea000c101924 */
[----:B------:R-:W-:Y:S05]  /*3300*/  @!P2 BRA `(.L_x_73) ;  /* 0x000000000004a947 */ /* 0x000fea0003800000 */
[----:B------:R0:W5:Y:S02]  /*3310*/  LDG.E.LTC128B R25, desc[UR36][R6.64+0xa4] ;  /* 0x0000a42406197981 */ /* 0x000164000c1e1920 */
.L_x_73:
[----:B------:R-:W-:Y:S05]  /*3320*/  BSYNC B1 ;  /* 0x0000000000017941 */ /* 0x000fea0003800000 */
.L_x_72:
[----:B-----5:R-:W-:Y:S01]  /*3330*/  FMUL R14, R25, R90 ;  /* 0x0000005a190e7220 */ /* 0x020fe20000400000 */
[----:B------:R-:W-:Y:S01]  /*3340*/  ISETP.GT.AND P0, PT, R3, 0x8, P0 ;  /* 0x000000080300780c */ /* 0x000fe20000704270 */
[----:B------:R-:W-:Y:S02]  /*3350*/  BSSY B1, `(.L_x_74) ;  /* 0x0000005000017945 */ /* 0x000fe40003800000 */
[----:B------:R-:W-:-:S05]  /*3360*/  FFMA R45, R45, R23, R14 ;  /* 0x000000172d2d7223 */ /* 0x000fca000000000e */
[----:B------:R0:W-:Y:S05]  /*3370*/  @P2 STG.E desc[UR36][R10.64+0xa4], R45 ;  /* 0x0000a42d0a002986 */ /* 0x0001ea000c101924 */
[----:B------:R-:W-:Y:S05]  /*3380*/  @!P0 BRA `(.L_x_75) ;  /* 0x0000000000048947 */ /* 0x000fea0003800000 */
[----:B------:R0:W5:Y:S02]  /*3390*/  LDG.E.LTC128B R25, desc[UR36][R8.64+0xa0] ;  /* 0x0000a02408197981 */ /* 0x000164000c1e1920 */
.L_x_75:
[----:B------:R-:W-:Y:S05]  /*33a0*/  BSYNC B1 ;  /* 0x0000000000017941 */ /* 0x000fea0003800000 */
.L_x_74:
        /* <DEDUP_REMOVED lines=8> */
.L_x_77:
[----:B------:R-:W-:Y:S05]  /*3430*/  BSYNC B1 ;  /* 0x0000000000017941 */ /* 0x000fea0003800000 */
.L_x_76:
        /* <DEDUP_REMOVED lines=8> */
.L_x_79:
[----:B------:R-:W-:Y:S05]  /*34c0*/  BSYNC B1 ;  /* 0x0000000000017941 */ /* 0x000fea0003800000 */
.L_x_78:
[----:B--2--5:R-:W-:Y:S01]  /*34d0*/  FMUL R5, R25, R90 ;  /* 0x0000005a19057220 */ /* 0x024fe20000400000 */
[----:B------:R-:W-:Y:S01]  /*34e0*/  ISETP.GT.AND P1, PT, R3, RZ, P0 ;  /* 0x000000ff0300720c */ /* 0x000fe20000724270 */
[----:B------:R-:W-:Y:S02]  /*34f0*/  BSSY B1, `(.L_x_80) ;  /* 0x0000005000017945 */ /* 0x000fe40003800000 */
[----:B------:R-:W-:-:S05]  /*3500*/  FFMA R5, R48, R23, R5 ;  /* 0x0000001730057223 */ /* 0x000fca0000000005 */
[----:B------:R2:W-:Y:S05]  /*3510*/  @P3 STG.E desc[UR36][R10.64+0xc0], R5 ;  /* 0x0000c0050a003986 */ /* 0x0005ea000c101924 */
[----:B------:R-:W-:Y:S05]  /*3520*/  @!P1 BRA `(.L_x_81) ;  /* 0x0000000000049947 */ /* 0x000fea0003800000 */
[----:B------:R0:W5:Y:S02]  /*3530*/  LDG.E.LTC128B R25, desc[UR36][R6.64+0xc4] ;  /* 0x0000c42406197981 */ /* 0x000164000c1e1920 */
.L_x_81:
[----:B------:R-:W-:Y:S05]  /*3540*/  BSYNC B1 ;  /* 0x0000000000017941 */ /* 0x000fea0003800000 */
.L_x_80:
[----:B-----5:R-:W-:Y:S01]  /*3550*/  FMUL R14, R25, R90 ;  /* 0x0000005a190e7220 */ /* 0x020fe20000400000 */
[----:B------:R-:W-:Y:S01]  /*3560*/  ISETP.GT.AND P2, PT, R3, 0x8, P2 ;  /* 0x000000080300780c */ /* 0x000fe20001744270 */
[----:B------:R-:W-:Y:S02]  /*3570*/  BSSY B1, `(.L_x_82) ;  /* 0x0000005000017945 */ /* 0x000fe40003800000 */
[----:B------:R-:W-:-:S05]  /*3580*/  FFMA R49, R49, R23, R14 ;  /* 0x0000001731317223 */ /* 0x000fca000000000e */
[----:B------:R0:W-:Y:S05]  /*3590*/  @P1 STG.E desc[UR36][R10.64+0xc4], R49 ;  /* 0x0000c4310a001986 */ /* 0x0001ea000c101924 */
[----:B------:R-:W-:Y:S05]  /*35a0*/  @!P2 BRA `(.L_x_83) ;  /* 0x000000000004a947 */ /* 0x000fea0003800000 */
[----:B------:R0:W5:Y:S02]  /*35b0*/  LDG.E.LTC128B R25, desc[UR36][R8.64+0xc0] ;  /* 0x0000c02408197981 */ /* 0x000164000c1e1920 */
.L_x_83:
[----:B------:R-:W-:Y:S05]  /*35c0*/  BSYNC B1 ;  /* 0x0000000000017941 */ /* 0x000fea0003800000 */
.L_x_82:
        /* <DEDUP_REMOVED lines=8> */
.L_x_85:
[----:B------:R-:W-:Y:S05]  /*3650*/  BSYNC B1 ;  /* 0x0000000000017941 */ /* 0x000fea0003800000 */
.L_x_84:
        /* <DEDUP_REMOVED lines=8> */
.L_x_87:
[----:B------:R-:W-:Y:S05]  /*36e0*/  BSYNC B1 ;  /* 0x0000000000017941 */ /* 0x000fea0003800000 */
.L_x_86:
[----:B--2--5:R-:W-:Y:S01]  /*36f0*/  FMUL R5, R25, R90 ;  /* 0x0000005a19057220 */ /* 0x024fe20000400000 */
[----:B------:R-:W-:Y:S01]  /*3700*/  ISETP.GT.AND P0, PT, R3, RZ, P2 ;  /* 0x000000ff0300720c */ /* 0x000fe20001704270 */
[----:B------:R-:W-:Y:S02]  /*3710*/  BSSY B1, `(.L_x_88) ;  /* 0x0000005000017945 */ /* 0x000fe40003800000 */
[----:B------:R-:W-:-:S05]  /*3720*/  FFMA R5, R52, R23, R5 ;  /* 0x0000001734057223 */ /* 0x000fca0000000005 */
[----:B------:R2:W-:Y:S05]  /*3730*/  @P3 STG.E desc[UR36][R10.64+0xe0], R5 ;  /* 0x0000e0050a003986 */ /* 0x0005ea000c101924 */
[----:B------:R-:W-:Y:S05]  /*3740*/  @!P0 BRA `(.L_x_89) ;  /* 0x0000000000048947 */ /* 0x000fea0003800000 */
[----:B------:R0:W5:Y:S02]  /*3750*/  LDG.E.LTC128B R25, desc[UR36][R6.64+0xe4] ;  /* 0x0000e42406197981 */ /* 0x000164000c1e1920 */
.L_x_89:
[----:B------:R-:W-:Y:S05]  /*3760*/  BSYNC B1 ;  /* 0x0000000000017941 */ /* 0x000fea0003800000 */
.L_x_88:
[----:B-----5:R-:W-:Y:S01]  /*3770*/  FMUL R14, R25, R90 ;  /* 0x0000005a190e7220 */ /* 0x020fe20000400000 */
[----:B------:R-:W-:Y:S01]  /*3780*/  ISETP.GT.AND P1, PT, R3, 0x8, P1 ;  /* 0x000000080300780c */ /* 0x000fe20000f24270 */
[----:B------:R-:W-:Y:S02]  /*3790*/  BSSY B1, `(.L_x_90) ;  /* 0x0000005000017945 */ /* 0x000fe40003800000 */
[----:B------:R-:W-:-:S05]  /*37a0*/  FFMA R53, R53, R23, R14 ;  /* 0x0000001735357223 */ /* 0x000fca000000000e */
[----:B------:R0:W-:Y:S05]  /*37b0*/  @P0 STG.E desc[UR36][R10.64+0xe4], R53 ;  /* 0x0000e4350a000986 */ /* 0x0001ea000c101924 */
[----:B------:R-:W-:Y:S05]  /*37c0*/  @!P1 BRA `(.L_x_91) ;  /* 0x0000000000049947 */ /* 0x000fea0003800000 */
[----:B------:R0:W5:Y:S02]  /*37d0*/  LDG.E.LTC128B R25, desc[UR36][R8.64+0xe0] ;  /* 0x0000e02408197981 */ /* 0x000164000c1e1920 */
.L_x_91:
[----:B------:R-:W-:Y:S05]  /*37e0*/  BSYNC B1 ;  /* 0x0000000000017941 */ /* 0x000fea0003800000 */
.L_x_90:
        /* <DEDUP_REMOVED lines=8> */
.L_x_93:
[----:B------:R-:W-:Y:S05]  /*3870*/  BSYNC B1 ;  /* 0x0000000000017941 */ /* 0x000fea0003800000 */
.L_x_92:
        /* <DEDUP_REMOVED lines=8> */
.L_x_95:
[----:B------:R-:W-:Y:S05]  /*3900*/  BSYNC B1 ;  /* 0x0000000000017941 */ /* 0x000fea0003800000 */
.L_x_94:
[----:B--2--5:R-:W-:Y:S01]  /*3910*/  FMUL R5, R25, R90 ;  /* 0x0000005a19057220 */ /* 0x024fe20000400000 */
[----:B------:R-:W-:Y:S01]  /*3920*/  ISETP.GT.AND P2, PT, R3, RZ, P1 ;  /* 0x000000ff0300720c */ /* 0x000fe20000f44270 */
[----:B------:R-:W-:Y:S02]  /*3930*/  BSSY B1, `(.L_x_96) ;  /* 0x0000005000017945 */ /* 0x000fe40003800000 */
[----:B------:R-:W-:-:S05]  /*3940*/  FFMA R5, R56, R23, R5 ;  /* 0x0000001738057223 */ /* 0x000fca0000000005 */
[----:B------:R2:W-:Y:S05]  /*3950*/  @P3 STG.E desc[UR36][R10.64+0x100], R5 ;  /* 0x000100050a003986 */ /* 0x0005ea000c101924 */
[----:B------:R-:W-:Y:S05]  /*3960*/  @!P2 BRA `(.L_x_97) ;  /* 0x000000000004a947 */ /* 0x000fea0003800000 */
[----:B------:R0:W5:Y:S02]  /*3970*/  LDG.E.LTC128B R25, desc[UR36][R6.64+0x104] ;  /* 0x0001042406197981 */ /* 0x000164000c1e1920 */
.L_x_97:
[----:B------:R-:W-:Y:S05]  /*3980*/  BSYNC B1 ;  /* 0x0000000000017941 */ /* 0x000fea0003800000 */
.L_x_96:
[----:B-----5:R-:W-:Y:S01]  /*3990*/  FMUL R14, R25, R90 ;  /* 0x0000005a190e7220 */ /* 0x020fe20000400000 */
[----:B------:R-:W-:Y:S01]  /*39a0*/  ISETP.GT.AND P0, PT, R3, 0x8, P0 ;  /* 0x000000080300780c */ /* 0x000fe20000704270 */
[----:B------:R-:W-:Y:S02]  /*39b0*/  BSSY B1, `(.L_x_98) ;  /* 0x0000005000017945 */ /* 0x000fe40003800000 */
[----:B------:R-:W-:-:S05]  /*39c0*/  FFMA R57, R57, R23, R14 ;  /* 0x0000001739397223 */ /* 0x000fca000000000e */
[----:B------:R0:W-:Y:S05]  /*39d0*/  @P2 STG.E desc[UR36][R10.64+0x104], R57 ;  /* 0x000104390a002986 */ /* 0x0001ea000c101924 */
[----:B------:R-:W-:Y:S05]  /*39e0*/  @!P0 BRA `(.L_x_99) ;  /* 0x0000000000048947 */ /* 0x000fea0003800000 */
[----:B------:R0:W5:Y:S02]  /*39f0*/  LDG.E.LTC128B R25, desc[UR36][R8.64+0x100] ;  /* 0x0001002408197981 */ /* 0x000164000c1e1920 */
.L_x_99:
[----:B------:R-:W-:Y:S05]  /*3a00*/  BSYNC B1 ;  /* 0x0000000000017941 */ /* 0x000fea0003800000 */
.L_x_98:
        /* <DEDUP_REMOVED lines=8> */
.L_x_101:
[----:B------:R-:W-:Y:S05]  /*3a90*/  BSYNC B1 ;  /* 0x0000000000017941 */ /* 0x000fea0003800000 */
.L_x_100:
        /* <DEDUP_REMOVED lines=8> */
.L_x_103:
[----:B------:R-:W-:Y:S05]  /*3b20*/  BSYNC B1 ;  /* 0x0000000000017941 */ /* 0x000fea0003800000 */
.L_x_102:
[----:B--2--5:R-:W-:Y:S01]  /*3b30*/  FMUL R5, R25, R90 ;  /* 0x0000005a19057220 */ /* 0x024fe20000400000 */
[----:B------:R-:W-:Y:S01]  /*3b40*/  ISETP.GT.AND P1, PT, R3, RZ, P0 ;  /* 0x000000ff0300720c */ /* 0x000fe20000724270 */
[----:B------:R-:W-:Y:S02]  /*3b50*/  BSSY B1, `(.L_x_104) ;  /* 0x0000005000017945 */ /* 0x000fe40003800000 */
[----:B------:R-:W-:-:S05]  /*3b60*/  FFMA R5, R60, R23, R5 ;  /* 0x000000173c057223 */ /* 0x000fca0000000005 */
[----:B------:R2:W-:Y:S05]  /*3b70*/  @P3 STG.E desc[UR36][R10.64+0x120], R5 ;  /* 0x000120050a003986 */ /* 0x0005ea000c101924 */
[----:B------:R-:W-:Y:S05]  /*3b80*/  @!P1 BRA `(.L_x_105) ;  /* 0x0000000000049947 */ /* 0x000fea0003800000 */
[----:B------:R0:W5:Y:S02]  /*3b90*/  LDG.E.LTC128B R25, desc[UR36][R6.64+0x124] ;  /* 0x0001242406197981 */ /* 0x000164000c1e1920 */
.L_x_105:
[----:B------:R-:W-:Y:S05]  /*3ba0*/  BSYNC B1 ;  /* 0x0000000000017941 */ /* 0x000fea0003800000 */
.L_x_104:
[----:B-----5:R-:W-:Y:S01]  /*3bb0*/  FMUL R14, R25, R90 ;  /* 0x0000005a190e7220 */ /* 0x020fe20000400000 */
[----:B------:R-:W-:Y:S01]  /*3bc0*/  ISETP.GT.AND P2, PT, R3, 0x8, P2 ;  /* 0x000000080300780c */ /* 0x000fe20001744270 */
[----:B------:R-:W-:Y:S02]  /*3bd0*/  BSSY B1, `(.L_x_106) ;  /* 0x0000005000017945 */ /* 0x000fe40003800000 */
[----:B------:R-:W-:-:S05]  /*3be0*/  FFMA R61, R61, R23, R14 ;  /* 0x000000173d3d7223 */ /* 0x000fca000000000e */
[----:B------:R0:W-:Y:S05]  /*3bf0*/  @P1 STG.E desc[UR36][R10.64+0x124], R61 ;  /* 0x0001243d0a001986 */ /* 0x0001ea000c101924 */
[----:B------:R-:W-:Y:S05]  /*3c00*/  @!P2 BRA `(.L_x_107) ;  /* 0x000000000004a947 */ /* 0x000fea0003800000 */
[----:B------:R0:W5:Y:S02]  /*3c10*/  LDG.E.LTC128B R25, desc[UR36][R8.64+0x120] ;  /* 0x0001202408197981 */ /* 0x000164000c1e1920 */
.L_x_107:
[----:B------:R-:W-:Y:S05]  /*3c20*/  BSYNC B1 ;  /* 0x0000000000017941 */ /* 0x000fea0003800000 */
.L_x_106:
        /* <DEDUP_REMOVED lines=8> */
.L_x_109:
[----:B------:R-:W-:Y:S05]  /*3cb0*/  BSYNC B1 ;  /* 0x0000000000017941 */ /* 0x000fea0003800000 */
.L_x_108:
        /* <DEDUP_REMOVED lines=8> */
.L_x_111:
[----:B------:R-:W-:Y:S05]  /*3d40*/  BSYNC B1 ;  /* 0x0000000000017941 */ /* 0x000fea0003800000 */
.L_x_110:
[----:B--2--5:R-:W-:Y:S01]  /*3d50*/  FMUL R5, R25, R90 ;  /* 0x0000005a19057220 */ /* 0x024fe20000400000 */
[----:B------:R-:W-:Y:S01]  /*3d60*/  ISETP.GT.AND P0, PT, R3, RZ, P2 ;  /* 0x000000ff0300720c */ /* 0x000fe20001704270 */
[----:B------:R-:W-:Y:S02]  /*3d70*/  BSSY B1, `(.L_x_112) ;  /* 0x0000005000017945 */ /* 0x000fe40003800000 */
[----:B------:R-:W-:-:S05]  /*3d80*/  FFMA R5, R64, R23, R5 ;  /* 0x0000001740057223 */ /* 0x000fca0000000005 */
[----:B------:R2:W-:Y:S05]  /*3d90*/  @P3 STG.E desc[UR36][R10.64+0x140], R5 ;  /* 0x000140050a003986 */ /* 0x0005ea000c101924 */
[----:B------:R-:W-:Y:S05]  /*3da0*/  @!P0 BRA `(.L_x_113) ;  /* 0x0000000000048947 */ /* 0x000fea0003800000 */
[----:B------:R0:W5:Y:S02]  /*3db0*/  LDG.E.LTC128B R25, desc[UR36][R6.64+0x144] ;  /* 0x0001442406197981 */ /* 0x000164000c1e1920 */
.L_x_113:
[----:B------:R-:W-:Y:S05]  /*3dc0*/  BSYNC B1 ;  /* 0x0000000000017941 */ /* 0x000fea0003800000 */
.L_x_112:
[----:B-----5:R-:W-:Y:S01]  /*3dd0*/  FMUL R14, R25, R90 ;  /* 0x0000005a190e7220 */ /* 0x020fe20000400000 */
[----:B------:R-:W-:Y:S01]  /*3de0*/  ISETP.GT.AND P1, PT, R3, 0x8, P1 ;  /* 0x000000080300780c */ /* 0x000fe20000f24270 */
[----:B------:R-:W-:Y:S02]  /*3df0*/  BSSY B1, `(.L_x_114) ;  /* 0x0000005000017945 */ /* 0x000fe40003800000 */
[----:B------:R-:W-:-:S05]  /*3e00*/  FFMA R65, R65, R23, R14 ;  /* 0x0000001741417223 */ /* 0x000fca000000000e */
[----:B------:R0:W-:Y:S05]  /*3e10*/  @P0 STG.E desc[UR36][R10.64+0x144], R65 ;  /* 0x000144410a000986 */ /* 0x0001ea000c101924 */
[----:B------:R-:W-:Y:S05]  /*3e20*/  @!P1 BRA `(.L_x_115) ;  /* 0x0000000000049947 */ /* 0x000fea0003800000 */
[----:B------:R0:W5:Y:S02]  /*3e30*/  LDG.E.LTC128B R25, desc[UR36][R8.64+0x140] ;  /* 0x0001402408197981 */ /* 0x000164000c1e1920 */
.L_x_115:
[----:B------:R-:W-:Y:S05]  /*3e40*/  BSYNC B1 ;  /* 0x0000000000017941 */ /* 0x000fea0003800000 */
.L_x_114:
        /* <DEDUP_REMOVED lines=8> */
.L_x_117:
[----:B------:R-:W-:Y:S05]  /*3ed0*/  BSYNC B1 ;  /* 0x0000000000017941 */ /* 0x000fea0003800000 */
.L_x_116:
        /* <DEDUP_REMOVED lines=8> */
.L_x_119:
[----:B------:R-:W-:Y:S05]  /*3f60*/  BSYNC B1 ;  /* 0x0000000000017941 */ /* 0x000fea0003800000 */
.L_x_118:
[----:B--2--5:R-:W-:Y:S01]  /*3f70*/  FMUL R5, R25, R90 ;  /* 0x0000005a19057220 */ /* 0x024fe20000400000 */
[----:B------:R-:W-:Y:S01]  /*3f80*/  ISETP.GT.AND P2, PT, R3, RZ, P1 ;  /* 0x000000ff0300720c */ /* 0x000fe20000f44270 */
[----:B------:R-:W-:Y:S02]  /*3f90*/  BSSY B1, `(.L_x_120) ;  /* 0x0000005000017945 */ /* 0x000fe40003800000 */
[----:B------:R-:W-:-:S05]  /*3fa0*/  FFMA R5, R68, R23, R5 ;  /* 0x0000001744057223 */ /* 0x000fca0000000005 */
[----:B------:R2:W-:Y:S05]  /*3fb0*/  @P3 STG.E desc[UR36][R10.64+0x160], R5 ;  /* 0x000160050a003986 */ /* 0x0005ea000c101924 */
[----:B------:R-:W-:Y:S05]  /*3fc0*/  @!P2 BRA `(.L_x_121) ;  /* 0x000000000004a947 */ /* 0x000fea0003800000 */
[----:B------:R0:W5:Y:S02]  /*3fd0*/  LDG.E.LTC128B R25, desc[UR36][R6.64+0x164] ;  /* 0x0001642406197981 */ /* 0x000164000c1e1920 */
.L_x_121:
[----:B------:R-:W-:Y:S05]  /*3fe0*/  BSYNC B1 ;  /* 0x0000000000017941 */ /* 0x000fea0003800000 */
.L_x_120:
[----:B-----5:R-:W-:Y:S01]  /*3ff0*/  FMUL R14, R25, R90 ;  /* 0x0000005a190e7220 */ /* 0x020fe20000400000 */
[----:B------:R-:W-:Y:S01]  /*4000*/  ISETP.GT.AND P0, PT, R3, 0x8, P0 ;  /* 0x000000080300780c */ /* 0x000fe20000704270 */
[----:B------:R-:W-:Y:S02]  /*4010*/  BSSY B1, `(.L_x_122) ;  /* 0x0000005000017945 */ /* 0x000fe40003800000 */
[----:B------:R-:W-:-:S05]  /*4020*/  FFMA R69, R69, R23, R14 ;  /* 0x0000001745457223 */ /* 0x000fca000000000e */
[----:B------:R0:W-:Y:S05]  /*4030*/  @P2 STG.E desc[UR36][R10.64+0x164], R69 ;  /* 0x000164450a002986 */ /* 0x0001ea000c101924 */
[----:B------:R-:W-:Y:S05]  /*4040*/  @!P0 BRA `(.L_x_123) ;  /* 0x0000000000048947 */ /* 0x000fea0003800000 */
[----:B------:R0:W5:Y:S02]  /*4050*/  LDG.E.LTC128B R25, desc[UR36][R8.64+0x160] ;  /* 0x0001602408197981 */ /* 0x000164000c1e1920 */
.L_x_123:
[----:B------:R-:W-:Y:S05]  /*4060*/  BSYNC B1 ;  /* 0x0000000000017941 */ /* 0x000fea0003800000 */
.L_x_122:
        /* <DEDUP_REMOVED lines=8> */
.L_x_125:
[----:B------:R-:W-:Y:S05]  /*40f0*/  BSYNC B1 ;  /* 0x0000000000017941 */ /* 0x000fea0003800000 */
.L_x_124:
        /* <DEDUP_REMOVED lines=8> */
.L_x_127:
[----:B------:R-:W-:Y:S05]  /*4180*/  BSYNC B1 ;  /* 0x0000000000017941 */ /* 0x000fea0003800000 */
.L_x_126:
[----:B--2--5:R-:W-:Y:S01]  /*4190*/  FMUL R5, R25, R90 ;  /* 0x0000005a19057220 */ /* 0x024fe20000400000 */
[----:B------:R-:W-:Y:S01]  /*41a0*/  ISETP.GT.AND P1, PT, R3, RZ, P0 ;  /* 0x000000ff0300720c */ /* 0x000fe20000724270 */
[----:B------:R-:W-:Y:S02]  /*41b0*/  BSSY B1, `(.L_x_128) ;  /* 0x0000005000017945 */ /* 0x000fe40003800000 */
[----:B------:R-:W-:-:S05]  /*41c0*/  FFMA R5, R72, R23, R5 ;  /* 0x0000001748057223 */ /* 0x000fca0000000005 */
[----:B------:R2:W-:Y:S05]  /*41d0*/  @P3 STG.E desc[UR36][R10.64+0x180], R5 ;  /* 0x000180050a003986 */ /* 0x0005ea000c101924 */
[----:B------:R-:W-:Y:S05]  /*41e0*/  @!P1 BRA `(.L_x_129) ;  /* 0x0000000000049947 */ /* 0x000fea0003800000 */
[----:B------:R0:W5:Y:S02]  /*41f0*/  LDG.E.LTC128B R25, desc[UR36][R6.64+0x184] ;  /* 0x0001842406197981 */ /* 0x000164000c1e1920 */
.L_x_129:
[----:B------:R-:W-:Y:S05]  /*4200*/  BSYNC B1 ;  /* 0x0000000000017941 */ /* 0x000fea0003800000 */
.L_x_128:
[----:B-----5:R-:W-:Y:S01]  /*4210*/  FMUL R14, R25, R90 ;  /* 0x0000005a190e7220 */ /* 0x020fe20000400000 */
[----:B------:R-:W-:Y:S01]  /*4220*/  ISETP.GT.AND P2, PT, R3, 0x8, P2 ;  /* 0x000000080300780c */ /* 0x000fe20001744270 */
[----:B------:R-:W-:Y:S02]  /*4230*/  BSSY B1, `(.L_x_130) ;  /* 0x0000005000017945 */ /* 0x000fe40003800000 */
[----:B------:R-:W-:-:S05]  /*4240*/  FFMA R73, R73, R23, R14 ;  /* 0x0000001749497223 */ /* 0x000fca000000000e */
[----:B------:R0:W-:Y:S05]  /*4250*/  @P1 STG.E desc[UR36][R10.64+0x184], R73 ;  /* 0x000184490a001986 */ /* 0x0001ea000c101924 */
[----:B------:R-:W-:Y:S05]  /*4260*/  @!P2 BRA `(.L_x_131) ;  /* 0x000000000004a947 */ /* 0x000fea0003800000 */
[----:B------:R0:W5:Y:S02]  /*4270*/  LDG.E.LTC128B R25, desc[UR36][R8.64+0x180] ;  /* 0x0001802408197981 */ /* 0x000164000c1e1920 */
.L_x_131:
[----:B------:R-:W-:Y:S05]  /*4280*/  BSYNC B1 ;  /* 0x0000000000017941 */ /* 0x000fea0003800000 */
.L_x_130:
        /* <DEDUP_REMOVED lines=8> */
.L_x_133:
[----:B------:R-:W-:Y:S05]  /*4310*/  BSYNC B1 ;  /* 0x0000000000017941 */ /* 0x000fea0003800000 */
.L_x_132:
        /* <DEDUP_REMOVED lines=8> */
.L_x_135:
[----:B------:R-:W-:Y:S05]  /*43a0*/  BSYNC B1 ;  /* 0x0000000000017941 */ /* 0x000fea0003800000 */
.L_x_134:
[----:B--2--5:R-:W-:Y:S01]  /*43b0*/  FMUL R5, R25, R90 ;  /* 0x0000005a19057220 */ /* 0x024fe20000400000 */
[----:B------:R-:W-:Y:S01]  /*43c0*/  ISETP.GT.AND P0, PT, R3, RZ, P2 ;  /* 0x000000ff0300720c */ /* 0x000fe20001704270 */
[----:B------:R-:W-:Y:S02]  /*43d0*/  BSSY B1, `(.L_x_136) ;  /* 0x0000005000017945 */ /* 0x000fe40003800000 */
[----:B------:R-:W-:-:S05]  /*43e0*/  FFMA R5, R76, R23, R5 ;  /* 0x000000174c057223 */ /* 0x000fca0000000005 */
[----:B------:R2:W-:Y:S05]  /*43f0*/  @P3 STG.E desc[UR36][R10.64+0x1a0], R5 ;  /* 0x0001a0050a003986 */ /* 0x0005ea000c101924 */
[----:B------:R-:W-:Y:S05]  /*4400*/  @!P0 BRA `(.L_x_137) ;  /* 0x0000000000048947 */ /* 0x000fea0003800000 */
[----:B------:R0:W5:Y:S02]  /*4410*/  LDG.E.LTC128B R25, desc[UR36][R6.64+0x1a4] ;  /* 0x0001a42406197981 */ /* 0x000164000c1e1920 */
.L_x_137:
[----:B------:R-:W-:Y:S05]  /*4420*/  BSYNC B1 ;  /* 0x0000000000017941 */ /* 0x000fea0003800000 */
.L_x_136:
[----:B-----5:R-:W-:Y:S01]  /*4430*/  FMUL R14, R25, R90 ;  /* 0x0000005a190e7220 */ /* 0x020fe20000400000 */
[----:B------:R-:W-:Y:S01]  /*4440*/  ISETP.GT.AND P1, PT, R3, 0x8, P1 ;  /* 0x000000080300780c */ /* 0x000fe20000f24270 */
[----:B------:R-:W-:Y:S02]  /*4450*/  BSSY B1, `(.L_x_138) ;  /* 0x0000005000017945 */ /* 0x000fe40003800000 */
[----:B------:R-:W-:-:S05]  /*4460*/  FFMA R77, R77, R23, R14 ;  /* 0x000000174d4d7223 */ /* 0x000fca000000000e */
[----:B------:R0:W-:Y:S05]  /*4470*/  @P0 STG.E desc[UR36][R10.64+0x1a4], R77 ;  /* 0x0001a44d0a000986 */ /* 0x0001ea000c101924 */
[----:B------:R-:W-:Y:S05]  /*4480*/  @!P1 BRA `(.L_x_139) ;  /* 0x0000000000049947 */ /* 0x000fea0003800000 */
[----:B------:R0:W5:Y:S02]  /*4490*/  LDG.E.LTC128B R25, desc[UR36][R8.64+0x1a0] ;  /* 0x0001a02408197981 */ /* 0x000164000c1e1920 */
.L_x_139:
[----:B------:R-:W-:Y:S05]  /*44a0*/  BSYNC B1 ;  /* 0x0000000000017941 */ /* 0x000fea0003800000 */
.L_x_138:
        /* <DEDUP_REMOVED lines=8> */
.L_x_141:
[----:B------:R-:W-:Y:S05]  /*4530*/  BSYNC B1 ;  /* 0x0000000000017941 */ /* 0x000fea0003800000 */
.L_x_140:
        /* <DEDUP_REMOVED lines=8> */
.L_x_143:
[----:B------:R-:W-:Y:S05]  /*45c0*/  BSYNC B1 ;  /* 0x0000000000017941 */ /* 0x000fea0003800000 */
.L_x_142:
[----:B--2--5:R-:W-:Y:S01]  /*45d0*/  FMUL R5, R25, R90 ;  /* 0x0000005a19057220 */ /* 0x024fe20000400000 */
[----:B------:R-:W-:Y:S01]  /*45e0*/  ISETP.GT.AND P2, PT, R3, RZ, P1 ;  /* 0x000000ff0300720c */ /* 0x000fe20000f44270 */
[----:B------:R-:W-:Y:S02]  /*45f0*/  BSSY B1, `(.L_x_144) ;  /* 0x0000005000017945 */ /* 0x000fe40003800000 */
[----:B------:R-:W-:-:S05]  /*4600*/  FFMA R5, R80, R23, R5 ;  /* 0x0000001750057223 */ /* 0x000fca0000000005 */
[----:B------:R2:W-:Y:S05]  /*4610*/  @P3 STG.E desc[UR36][R10.64+0x1c0], R5 ;  /* 0x0001c0050a003986 */ /* 0x0005ea000c101924 */
[----:B------:R-:W-:Y:S05]  /*4620*/  @!P2 BRA `(.L_x_145) ;  /* 0x000000000004a947 */ /* 0x000fea0003800000 */
[----:B------:R0:W5:Y:S02]  /*4630*/  LDG.E.LTC128B R25, desc[UR36][R6.64+0x1c4] ;  /* 0x0001c42406197981 */ /* 0x000164000c1e1920 */
.L_x_145:
[----:B------:R-:W-:Y:S05]  /*4640*/  BSYNC B1 ;  /* 0x0000000000017941 */ /* 0x000fea0003800000 */
.L_x_144:
[----:B-----5:R-:W-:Y:S01]  /*4650*/  FMUL R14, R25, R90 ;  /* 0x0000005a190e7220 */ /* 0x020fe20000400000 */
[----:B------:R-:W-:Y:S01]  /*4660*/  ISETP.GT.AND P0, PT, R3, 0x8, P0 ;  /* 0x000000080300780c */ /* 0x000fe20000704270 */
[----:B------:R-:W-:Y:S02]  /*4670*/  BSSY B1, `(.L_x_146) ;  /* 0x0000005000017945 */ /* 0x000fe40003800000 */
[----:B------:R-:W-:-:S05]  /*4680*/  FFMA R81, R81, R23, R14 ;  /* 0x0000001751517223 */ /* 0x000fca000000000e */
[----:B------:R0:W-:Y:S05]  /*4690*/  @P2 STG.E desc[UR36][R10.64+0x1c4], R81 ;  /* 0x0001c4510a002986 */ /* 0x0001ea000c101924 */
[----:B------:R-:W-:Y:S05]  /*46a0*/  @!P0 BRA `(.L_x_147) ;  /* 0x0000000000048947 */ /* 0x000fea0003800000 */
[----:B------:R0:W5:Y:S02]  /*46b0*/  LDG.E.LTC128B R25, desc[UR36][R8.64+0x1c0] ;  /* 0x0001c02408197981 */ /* 0x000164000c1e1920 */
.L_x_147:
[----:B------:R-:W-:Y:S05]  /*46c0*/  BSYNC B1 ;  /* 0x0000000000017941 */ /* 0x000fea0003800000 */
.L_x_146:
        /* <DEDUP_REMOVED lines=8> */
.L_x_149:
[----:B------:R-:W-:Y:S05]  /*4750*/  BSYNC B1 ;  /* 0x0000000000017941 */ /* 0x000fea0003800000 */
.L_x_148:
[----:B-----5:R-:W-:Y:S01]  /*4760*/  FMUL R14, R25, R90 ;  /* 0x0000005a190e7220 */ /* 0x020fe20000400000 */
[----:B------:R-:W-:Y:S01]  /*4770*/  ISETP.GT.AND P0, PT, R4, 0x79, PT ;  /* 0x000000790400780c */ /* 0x000fe20003f04270 */
[----:B------:R-:W-:Y:S01]  /*4780*/  @P1 IMAD.MOV.U32 R4, RZ, RZ, R12 ;  /* 0x000000ffff041224 */ /* 0x000fe200078e000c */
[----:B------:R-:W-:Y:S01]  /*4790*/  ISETP.GT.AND P3, PT, R3, RZ, P2 ;  /* 0x000000ff0300720c */ /* 0x000fe20001764270 */
[----:B------:R-:W-:Y:S01]  /*47a0*/  FFMA R83, R83, R23, R14 ;  /* 0x0000001753537223 */ /* 0x000fe2000000000e */
[----:B--2---:R-:W-:Y:S01]  /*47b0*/  @P1 IMAD.MOV.U32 R5, RZ, RZ, R13 ;  /* 0x000000ffff051224 */ /* 0x004fe200078e000d */
[----:B------:R-:W-:Y:S04]  /*47c0*/  BSSY B1, `(.L_x_150) ;  /* 0x0000004000017945 */ /* 0x000fe80003800000 */
[----:B------:R2:W-:Y:S06]  /*47d0*/  @P1 STG.E desc[UR36][R4.64+0x1c4], R83 ;  /* 0x0001c45304001986 */ /* 0x0005ec000c101924 */
[----:B------:R-:W-:Y:S05]  /*47e0*/  @!P3 BRA `(.L_x_151) ;  /* 0x000000000004b947 */ /* 0x000fea0003800000 */
[----:B------:R0:W5:Y:S02]  /*47f0*/  LDG.E.LTC128B R25, desc[UR36][R6.64+0x1e0] ;  /* 0x0001e02406197981 */ /* 0x000164000c1e1920 */
.L_x_151:
[----:B------:R-:W-:Y:S05]  /*4800*/  BSYNC B1 ;  /* 0x0000000000017941 */ /* 0x000fea0003800000 */
.L_x_150:
[----:B--2--5:R-:W-:Y:S01]  /*4810*/  FMUL R5, R25, R90 ;  /* 0x0000005a19057220 */ /* 0x024fe20000400000 */
[----:B------:R-:W-:Y:S01]  /*4820*/  @P3 IMAD.MOV.U32 R4, RZ, RZ, R10 ;  /* 0x000000ffff043224 */ /* 0x000fe200078e000a */
[----:B------:R-:W-:Y:S01]  /*4830*/  ISETP.GT.AND P1, PT, R3, RZ, P0 ;  /* 0x000000ff0300720c */ /* 0x000fe20000724270 */
[----:B------:R-:W-:Y:S01]  /*4840*/  BSSY B1, `(.L_x_152) ;  /* 0x0000006000017945 */ /* 0x000fe20003800000 */
[----:B------:R-:W-:Y:S01]  /*4850*/  FFMA R15, R84, R23, R5 ;  /* 0x00000017540f7223 */ /* 0x000fe20000000005 */
[----:B------:R-:W-:-:S05]  /*4860*/  @P3 IMAD.MOV.U32 R5, RZ, RZ, R11 ;  /* 0x000000ffff053224 */ /* 0x000fca00078e000b */
[----:B------:R2:W-:Y:S05]  /*4870*/  @P3 STG.E desc[UR36][R4.64+0x1e0], R15 ;  /* 0x0001e00f04003986 */ /* 0x0005ea000c101924 */
[----:B------:R-:W-:Y:S05]  /*4880*/  @!P1 BRA `(.L_x_153) ;  /* 0x0000000000049947 */ /* 0x000fea0003800000 */
[----:B------:R0:W5:Y:S02]  /*4890*/  LDG.E.LTC128B R25, desc[UR36][R6.64+0x1e4] ;  /* 0x0001e42406197981 */ /* 0x000164000c1e1920 */
.L_x_153:
[----:B------:R-:W-:Y:S05]  /*48a0*/  BSYNC B1 ;  /* 0x0000000000017941 */ /* 0x000fea0003800000 */
.L_x_152:
[----:B--2--5:R-:W-:Y:S01]  /*48b0*/  FMUL R4, R25, R90 ;  /* 0x0000005a19047220 */ /* 0x024fe20000400000 */
[----:B------:R-:W-:Y:S01]  /*48c0*/  ISETP.GT.AND P2, PT, R3, 0x8, P2 ;  /* 0x000000080300780c */ /* 0x000fe20001744270 */
[----:B------:R-:W-:Y:S02]  /*48d0*/  BSSY B1, `(.L_x_154) ;  /* 0x0000005000017945 */ /* 0x000fe40003800000 */
[----:B------:R-:W-:-:S05]  /*48e0*/  FFMA R85, R85, R23, R4 ;  /* 0x0000001755557223 */ /* 0x000fca0000000004 */
[----:B------:R2:W-:Y:S05]  /*48f0*/  @P1 STG.E desc[UR36][R10.64+0x1e4], R85 ;  /* 0x0001e4550a001986 */ /* 0x0005ea000c101924 */
[----:B------:R-:W-:Y:S05]  /*4900*/  @!P2 BRA `(.L_x_155) ;  /* 0x000000000004a947 */ /* 0x000fea0003800000 */
[----:B------:R0:W5:Y:S02]  /*4910*/  LDG.E.LTC128B R25, desc[UR36][R8.64+0x1e0] ;  /* 0x0001e02408197981 */ /* 0x000164000c1e1920 */
.L_x_155:
[----:B------:R-:W-:Y:S05]  /*4920*/  BSYNC B1 ;  /* 0x0000000000017941 */ /* 0x000fea0003800000 */
.L_x_154:
[----:B-----5:R-:W-:Y:S01]  /*4930*/  FMUL R5, R25, R90 ;  /* 0x0000005a19057220 */ /* 0x020fe20000400000 */
[----:B------:R-:W-:Y:S01]  /*4940*/  @P2 IMAD.MOV.U32 R4, RZ, RZ, R12 ;  /* 0x000000ffff042224 */ /* 0x000fe200078e000c */
[----:B------:R-:W-:Y:S01]  /*4950*/  ISETP.GT.AND P0, PT, R3, 0x8, P0 ;  /* 0x000000080300780c */ /* 0x000fe20000704270 */
[----:B------:R-:W-:Y:S01]  /*4960*/  BSSY B1, `(.L_x_156) ;  /* 0x0000006000017945 */ /* 0x000fe20003800000 */
[----:B01--4-:R-:W-:Y:S01]  /*4970*/  FFMA R7, R86, R23, R5 ;  /* 0x0000001756077223 */ /* 0x013fe20000000005 */
[----:B------:R-:W-:-:S05]  /*4980*/  @P2 IMAD.MOV.U32 R5, RZ, RZ, R13 ;  /* 0x000000ffff052224 */ /* 0x000fca00078e000d */
[----:B------:R0:W-:Y:S05]  /*4990*/  @P2 STG.E desc[UR36][R4.64+0x1e0], R7 ;  /* 0x0001e00704002986 */ /* 0x0001ea000c101924 */
[----:B------:R-:W-:Y:S05]  /*49a0*/  @!P0 BRA `(.L_x_157) ;  /* 0x0000000000048947 */ /* 0x000fea0003800000 */
[----:B------:R1:W5:Y:S02]  /*49b0*/  LDG.E.LTC128B R25, desc[UR36][R8.64+0x1e4] ;  /* 0x0001e42408197981 */ /* 0x000364000c1e1920 */
.L_x_157:
[----:B------:R-:W-:Y:S05]  /*49c0*/  BSYNC B1 ;  /* 0x0000000000017941 */ /* 0x000fea0003800000 */
.L_x_156:
[----:B0----5:R-:W-:-:S04]  /*49d0*/  FMUL R4, R25, R90 ;  /* 0x0000005a19047220 */ /* 0x021fc80000400000 */
[----:B------:R-:W-:Y:S01]  /*49e0*/  FFMA R87, R87, R23, R4 ;  /* 0x0000001757577223 */ /* 0x000fe20000000004 */
[----:B------:R-:W-:Y:S06]  /*49f0*/  @!P0 BRA `(.L_x_158) ;  /* 0x0000000c00c88947 */ /* 0x000fec0003800000 */
[----:B------:R0:W-:Y:S01]  /*4a00*/  STG.E desc[UR36][R12.64+0x1e4], R87 ;  /* 0x0001e4570c007986 */ /* 0x0001e2000c101924 */
[----:B------:R-:W-:Y:S05]  /*4a10*/  BRA `(.L_x_158) ;  /* 0x0000000c00c07947 */ /* 0x000fea0003800000 */
.L_x_33:
[----:B------:R-:W-:Y:S01]  /*4a20*/  ISETP.GT.AND P0, PT, R4, 0x1, PT ;  /* 0x000000010400780c */ /* 0x000fe20003f04270 */
[----:B------:R-:W-:Y:S01]  /*4a30*/  ULDC.64 UR4, c[0x0][0x5c0] ;  /* 0x0001700000047ab9 */ /* 0x000fe20000000a00 */
[-C--:B------:R-:W-:Y:S01]  /*4a40*/  FMUL R5, R24, R23.reuse ;  /* 0x0000001718057220 */ /* 0x080fe20000400000 */
[C---:B------:R-:W-:Y:S01]  /*4a50*/  LEA R6, P4, R106.reuse, UR4, 0x2 ;  /* 0x000000046a067c11 */ /* 0x040fe2000f8810ff */
[-C--:B------:R-:W-:Y:S01]  /*4a60*/  FMUL R25, R25, R23.reuse ;  /* 0x0000001719197220 */ /* 0x080fe20000400000 */
[----:B------:R-:W-:Y:S01]  /*4a70*/  ISETP.GT.AND P2, PT, R3, RZ, P0 ;  /* 0x000000ff0300720c */ /* 0x000fe20000744270 */
[-C--:B------:R-:W-:Y:S01]  /*4a80*/  FMUL R27, R27, R23.reuse ;  /* 0x000000171b1b7220 */ /* 0x080fe20000400000 */
[----:B------:R-:W-:Y:S01]  /*4a90*/  LEA.HI.X R7, R106, UR5, R115, 0x2, P4 ;  /* 0x000000056a077c11 */ /* 0x000fe2000a0f1473 */
[-C--:B------:R-:W-:Y:S01]  /*4aa0*/  FMUL R11, R28, R23.reuse ;  /* 0x000000171c0b7220 */ /* 0x080fe20000400000 */
[----:B------:R-:W-:Y:S01]  /*4ab0*/  ISETP.GT.AND P3, PT, R3, 0x8, P3 ;  /* 0x000000080300780c */ /* 0x000fe20001f64270 */
[-C--:B------:R-:W-:Y:S01]  /*4ac0*/  FMUL R29, R29, R23.reuse ;  /* 0x000000171d1d7220 */ /* 0x080fe20000400000 */
[----:B------:R-:W-:Y:S01]  /*4ad0*/  SHF.L.U64.HI R9, R91, 0x2, R92 ;  /* 0x000000025b097819 */ /* 0x000fe2000001025c */
[----:B------:R0:W-:Y:S01]  /*4ae0*/  @P1 STG.E desc[UR36][R6.64], R5 ;  /* 0x0000000506001986 */ /* 0x0001e2000c101924 */
[----:B------:R-:W-:Y:S01]  /*4af0*/  ISETP.GT.AND P0, PT, R3, 0x8, P0 ;  /* 0x000000080300780c */ /* 0x000fe20000704270 */
[-C--:B------:R-:W-:Y:S01]  /*4b00*/  FMUL R31, R31, R23.reuse ;  /* 0x000000171f1f7220 */ /* 0x080fe20000400000 */
[----:B------:R-:W-:Y:S01]  /*4b10*/  LEA R8, P1, R91, R6, 0x2 ;  /* 0x000000065b087211 */ /* 0x000fe200078210ff */
[-C--:B------:R-:W-:Y:S01]  /*4b20*/  FMUL R33, R33, R23.reuse ;  /* 0x0000001721217220 */ /* 0x080fe20000400000 */
[C---:B------:R-:W-:Y:S01]  /*4b30*/  ISETP.GT.AND P5, PT, R4.reuse, 0x8, PT ;  /* 0x000000080400780c */ /* 0x040fe20003fa4270 */
[----:B------:R-:W-:Y:S01]  /*4b40*/  @P2 STG.E desc[UR36][R6.64+0x4], R25 ;  /* 0x0000041906002986 */ /* 0x000fe2000c101924 */
[----:B------:R-:W-:Y:S01]  /*4b50*/  ISETP.GT.AND P4, PT, R4, 0x9, PT ;  /* 0x000000090400780c */ /* 0x000fe20003f84270 */
[----:B------:R-:W-:Y:S01]  /*4b60*/  IMAD.X R9, R9, 0x1, R7, P1 ;  /* 0x0000000109097824 */ /* 0x000fe200008e0607 */
[----:B------:R-:W-:Y:S01]  /*4b70*/  ISETP.GT.AND P2, PT, R3, RZ, P5 ;  /* 0x000000ff0300720c */ /* 0x000fe20002f44270 */
[-C--:B------:R-:W-:Y:S01]  /*4b80*/  FMUL R35, R35, R23.reuse ;  /* 0x0000001723237220 */ /* 0x080fe20000400000 */
[C---:B------:R-:W-:Y:S01]  /*4b90*/  ISETP.GT.AND P1, PT, R3.reuse, RZ, P4 ;  /* 0x000000ff0300720c */ /* 0x040fe20002724270 */
[-C--:B0-----:R-:W-:Y:S01]  /*4ba0*/  FMUL R5, R26, R23.reuse ;  /* 0x000000171a057220 */ /* 0x081fe20000400000 */
[----:B------:R-:W-:Y:S01]  /*4bb0*/  ISETP.GT.AND P4, PT, R3, 0x8, P4 ;  /* 0x000000080300780c */ /* 0x000fe20002784270 */
[-C--:B------:R-:W-:Y:S01]  /*4bc0*/  FMUL R37, R37, R23.reuse ;  /* 0x0000001725257220 */ /* 0x080fe20000400000 */
[-C--:B------:R-:W-:Y:S01]  /*4bd0*/  FMUL R39, R39, R23.reuse ;  /* 0x0000001727277220 */ /* 0x080fe20000400000 */
[-C--:B------:R-:W-:Y:S01]  /*4be0*/  FMUL R41, R41, R23.reuse ;  /* 0x0000001729297220 */ /* 0x080fe20000400000 */
[----:B------:R0:W-:Y:S01]  /*4bf0*/  @P3 STG.E desc[UR36][R8.64], R5 ;  /* 0x0000000508003986 */ /* 0x0001e2000c101924 */
[C---:B------:R-:W-:Y:S01]  /*4c00*/  ISETP.GT.AND P3, PT, R4.reuse, 0x11, PT ;  /* 0x000000110400780c */ /* 0x040fe20003f64270 */
[-C--:B------:R-:W-:Y:S01]  /*4c10*/  FMUL R43, R43, R23.reuse ;  /* 0x000000172b2b7220 */ /* 0x080fe20000400000 */
[-C--:B------:R-:W-:Y:S01]  /*4c20*/  FMUL R45, R45, R23.reuse ;  /* 0x000000172d2d7220 */ /* 0x080fe20000400000 */
[----:B------:R-:W-:Y:S01]  /*4c30*/  @P0 STG.E desc[UR36][R8.64+0x4], R27 ;  /* 0x0000041b08000986 */ /* 0x000fe2000c101924 */
[----:B------:R-:W-:Y:S01]  /*4c40*/  ISETP.GT.AND P0, PT, R3, 0x8, P5 ;  /* 0x000000080300780c */ /* 0x000fe20002f04270 */
[-C--:B------:R-:W-:Y:S01]  /*4c50*/  FMUL R47, R47, R23.reuse ;  /* 0x000000172f2f7220 */ /* 0x080fe20000400000 */
[----:B------:R-:W-:Y:S01]  /*4c60*/  ISETP.GT.AND P5, PT, R4, 0x10, PT ;  /* 0x000000100400780c */ /* 0x000fe20003fa4270 */
[----:B------:R1:W-:Y:S01]  /*4c70*/  @P2 STG.E desc[UR36][R6.64+0x20], R11 ;  /* 0x0000200b06002986 */ /* 0x0003e2000c101924 */
[-C--:B------:R-:W-:Y:S01]  /*4c80*/  FMUL R49, R49, R23.reuse ;  /* 0x0000001731317220 */ /* 0x080fe20000400000 */
[-C--:B------:R-:W-:Y:S01]  /*4c90*/  FMUL R51, R51, R23.reuse ;  /* 0x0000001733337220 */ /* 0x080fe20000400000 */
[C---:B------:R-:W-:Y:S01]  /*4ca0*/  ISETP.GT.AND P2, PT, R3.reuse, RZ, P5 ;  /* 0x000000ff0300720c */ /* 0x040fe20002f44270 */
[----:B------:R-:W-:Y:S01]  /*4cb0*/  @P1 STG.E desc[UR36][R6.64+0x24], R29 ;  /* 0x0000241d06001986 */ /* 0x000fe2000c101924 */
[C---:B------:R-:W-:Y:S01]  /*4cc0*/  ISETP.GT.AND P1, PT, R3.reuse, RZ, P3 ;  /* 0x000000ff0300720c */ /* 0x040fe20001f24270 */
[-C--:B0-----:R-:W-:Y:S01]  /*4cd0*/  FMUL R5, R30, R23.reuse ;  /* 0x000000171e057220 */ /* 0x081fe20000400000 */
[----:B------:R-:W-:Y:S01]  /*4ce0*/  ISETP.GT.AND P3, PT, R3, 0x8, P3 ;  /* 0x000000080300780c */ /* 0x000fe20001f64270 */
[-C--:B------:R-:W-:Y:S01]  /*4cf0*/  FMUL R53, R53, R23.reuse ;  /* 0x0000001735357220 */ /* 0x080fe20000400000 */
[-C--:B------:R-:W-:Y:S01]  /*4d00*/  FMUL R55, R55, R23.reuse ;  /* 0x0000001737377220 */ /* 0x080fe20000400000 */
[-C--:B------:R-:W-:Y:S01]  /*4d10*/  FMUL R57, R57, R23.reuse ;  /* 0x0000001739397220 */ /* 0x080fe20000400000 */
[----:B------:R0:W-:Y:S01]  /*4d20*/  @P0 STG.E desc[UR36][R8.64+0x20], R5 ;  /* 0x0000200508000986 */ /* 0x0001e2000c101924 */
[-C--:B-1----:R-:W-:Y:S01]  /*4d30*/  FMUL R11, R32, R23.reuse ;  /* 0x00000017200b7220 */ /* 0x082fe20000400000 */
[----:B------:R-:W-:Y:S01]  /*4d40*/  ISETP.GT.AND P0, PT, R3, 0x8, P5 ;  /* 0x000000080300780c */ /* 0x000fe20002f04270 */
[-C--:B------:R-:W-:Y:S01]  /*4d50*/  FMUL R59, R59, R23.reuse ;  /* 0x000000173b3b7220 */ /* 0x080fe20000400000 */
[----:B------:R-:W-:Y:S01]  /*4d60*/  @P4 STG.E desc[UR36][R8.64+0x24], R31 ;  /* 0x0000241f08004986 */ /* 0x000fe2000c101924 */
[C---:B------:R-:W-:Y:S01]  /*4d70*/  ISETP.GT.AND P5, PT, R4.reuse, 0x18, PT ;  /* 0x000000180400780c */ /* 0x040fe20003fa4270 */
[-C--:B------:R-:W-:Y:S01]  /*4d80*/  FMUL R61, R61, R23.reuse ;  /* 0x000000173d3d7220 */ /* 0x080fe20000400000 */
[----:B------:R-:W-:Y:S01]  /*4d90*/  ISETP.GT.AND P4, PT, R4, 0x19, PT ;  /* 0x000000190400780c */ /* 0x000fe20003f84270 */
[----:B------:R1:W-:Y:S01]  /*4da0*/  @P2 STG.E desc[UR36][R6.64+0x40], R11 ;  /* 0x0000400b06002986 */ /* 0x0003e2000c101924 */
[----:B------:R-:W-:Y:S01]  /*4db0*/  ISETP.GT.AND P2, PT, R3, RZ, P5 ;  /* 0x000000ff0300720c */ /* 0x000fe20002f44270 */
[-C--:B------:R-:W-:Y:S01]  /*4dc0*/  FMUL R63, R63, R23.reuse ;  /* 0x000000173f3f7220 */ /* 0x080fe20000400000 */
[-C--:B------:R-:W-:Y:S01]  /*4dd0*/  FMUL R65, R65, R23.reuse ;  /* 0x0000001741417220 */ /* 0x080fe20000400000 */
        /* <DEDUP_REMOVED lines=32> */
[----:B------:R-:W-:Y:S01]  /*4fe0*/  FMUL R87, R87, R23 ;  /* 0x0000001757577220 */ /* 0x000fe20000400000 */
[----:B------:R-:W-:Y:S01]  /*4ff0*/  ISETP.GT.AND P4, PT, R4, 0x29, PT ;  /* 0x000000290400780c */ /* 0x000fe20003f84270 */
[----:B------:R1:W-:Y:S01]  /*5000*/  @P2 STG.E desc[UR36][R6.64+0x80], R11 ;  /* 0x0000800b06002986 */ /* 0x0003e2000c101924 */
[----:B------:R-:W-:-:S03]  /*5010*/  ISETP.GT.AND P2, PT, R3, RZ, P5 ;  /* 0x000000ff0300720c */ /* 0x000fc60002f44270 */
[----:B------:R-:W-:Y:S01]  /*5020*/  @P1 STG.E desc[UR36][R6.64+0x84], R41 ;  /* 0x0000842906001986 */ /* 0x000fe2000c101924 */
[C---:B------:R-:W-:Y:S01]  /*5030*/  ISETP.GT.AND P1, PT, R3.reuse, RZ, P4 ;  /* 0x000000ff0300720c */ /* 0x040fe20002724270 */
[----:B0-----:R-:W-:Y:S01]  /*5040*/  FMUL R5, R42, R23 ;  /* 0x000000172a057220 */ /* 0x001fe20000400000 */
[----:B------:R-:W-:-:S04]  /*5050*/  ISETP.GT.AND P4, PT, R3, 0x8, P4 ;  /* 0x000000080300780c */ /* 0x000fc80002784270 */
[----:B------:R0:W-:Y:S01]  /*5060*/  @P0 STG.E desc[UR36][R8.64+0x80], R5 ;  /* 0x0000800508000986 */ /* 0x0001e2000c101924 */
[----:B-1----:R-:W-:Y:S01]  /*5070*/  FMUL R11, R44, R23 ;  /* 0x000000172c0b7220 */ /* 0x002fe20000400000 */
[C---:B------:R-:W-:Y:S02]  /*5080*/  ISETP.GT.AND P0, PT, R3.reuse, 0x8, P5 ;  /* 0x000000080300780c */ /* 0x040fe40002f04270 */
[----:B------:R-:W-:Y:S01]  /*5090*/  @P3 STG.E desc[UR36][R8.64+0x84], R43 ;  /* 0x0000842b08003986 */ /* 0x000fe2000c101924 */
[C---:B------:R-:W-:Y:S02]  /*50a0*/  ISETP.GT.AND P5, PT, R4.reuse, 0x30, PT ;  /* 0x000000300400780c */ /* 0x040fe40003fa4270 */
        /* <DEDUP_REMOVED lines=21> */
[----:B------:R-:W-:Y:S02]  /*5200*/  ISETP.GT.AND P0, PT, R3, 0x8, P5 ;  /* 0x000000080300780c */ /* 0x000fe40002f04270 */
[----:B------:R-:W-:Y:S01]  /*5210*/  @P3 STG.E desc[UR36][R8.64+0xc4], R51 ;  /* 0x0000c43308003986 */ /* 0x000fe2000c101924 */
[----:B------:R-:W-:-:S03]  /*5220*/  ISETP.GT.AND P5, PT, R4, 0x40, PT ;  /* 0x000000400400780c */ /* 0x000fc60003fa4270 */
[----:B------:R1:W-:Y:S01]  /*5230*/  @P2 STG.E desc[UR36][R6.64+0xe0], R11 ;  /* 0x0000e00b06002986 */ /* 0x0003e2000c101924 */
[----:B------:R-:W-:-:S03]  /*5240*/  ISETP.GT.AND P3, PT, R3, RZ, P5 ;  /* 0x000000ff0300720c */ /* 0x000fc60002f64270 */
[----:B------:R-:W-:Y:S01]  /*5250*/  @P1 STG.E desc[UR36][R6.64+0xe4], R53 ;  /* 0x0000e43506001986 */ /* 0x000fe2000c101924 */
[----:B------:R-:W-:Y:S01]  /*5260*/  ISETP.GT.AND P1, PT, R4, 0x41, PT ;  /* 0x000000410400780c */ /* 0x000fe20003f24270 */
[----:B0-----:R-:W-:-:S03]  /*5270*/  FMUL R5, R54, R23 ;  /* 0x0000001736057220 */ /* 0x001fc60000400000 */
[C---:B------:R-:W-:Y:S02]  /*5280*/  ISETP.GT.AND P2, PT, R3.reuse, RZ, P1 ;  /* 0x000000ff0300720c */ /* 0x040fe40000f44270 */
[----:B------:R0:W-:Y:S01]  /*5290*/  @P0 STG.E desc[UR36][R8.64+0xe0], R5 ;  /* 0x0000e00508000986 */ /* 0x0001e2000c101924 */
[-C--:B-1----:R-:W-:Y:S01]  /*52a0*/  FMUL R11, R56, R23.reuse ;  /* 0x00000017380b7220 */ /* 0x082fe20000400000 */
[C---:B------:R-:W-:Y:S02]  /*52b0*/  ISETP.GT.AND P0, PT, R3.reuse, 0x8, P5 ;  /* 0x000000080300780c */ /* 0x040fe40002f04270 */
[----:B------:R-:W-:Y:S01]  /*52c0*/  @P4 STG.E desc[UR36][R8.64+0xe4], R55 ;  /* 0x0000e43708004986 */ /* 0x000fe2000c101924 */
[C---:B------:R-:W-:Y:S02]  /*52d0*/  ISETP.GT.AND P1, PT, R3.reuse, 0x8, P1 ;  /* 0x000000080300780c */ /* 0x040fe40000f24270 */
[C---:B------:R-:W-:Y:S01]  /*52e0*/  ISETP.GT.AND P5, PT, R4.reuse, 0x48, PT ;  /* 0x000000480400780c */ /* 0x040fe20003fa4270 */
[----:B------:R1:W-:Y:S03]  /*52f0*/  @P3 STG.E desc[UR36][R6.64+0x100], R11 ;  /* 0x0001000b06003986 */ /* 0x0003e6000c101924 */
[----:B------:R-:W-:Y:S01]  /*5300*/  ISETP.GT.AND P4, PT, R3, RZ, P5 ;  /* 0x000000ff0300720c */ /* 0x000fe20002f84270 */
[----:B------:R-:W-:Y:S01]  /*5310*/  @P2 STG.E desc[UR36][R6.64+0x104], R57 ;  /* 0x0001043906002986 */ /* 0x000fe2000c101924 */
[----:B------:R-:W-:Y:S01]  /*5320*/  ISETP.GT.AND P2, PT, R4, 0x49, PT ;  /* 0x000000490400780c */ /* 0x000fe20003f44270 */
[----:B0-----:R-:W-:-:S03]  /*5330*/  FMUL R5, R58, R23 ;  /* 0x000000173a057220 */ /* 0x001fc60000400000 */
[C---:B------:R-:W-:Y:S02]  /*5340*/  ISETP.GT.AND P3, PT, R3.reuse, RZ, P2 ;  /* 0x000000ff0300720c */ /* 0x040fe40001764270 */
[----:B------:R0:W-:Y:S01]  /*5350*/  @P0 STG.E desc[UR36][R8.64+0x100], R5 ;  /* 0x0001000508000986 */ /* 0x0001e2000c101924 */
[----:B-1----:R-:W-:Y:S01]  /*5360*/  FMUL R11, R60, R23 ;  /* 0x000000173c0b7220 */ /* 0x002fe20000400000 */
[C---:B------:R-:W-:Y:S02]  /*5370*/  ISETP.GT.AND P2, PT, R3.reuse, 0x8, P2 ;  /* 0x000000080300780c */ /* 0x040fe40001744270 */
[----:B------:R-:W-:Y:S01]  /*5380*/  @P1 STG.E desc[UR36][R8.64+0x104], R59 ;  /* 0x0001043b08001986 */ /* 0x000fe2000c101924 */
[----:B------:R-:W-:Y:S02]  /*5390*/  ISETP.GT.AND P1, PT, R3, 0x8, P5 ;  /* 0x000000080300780c */ /* 0x000fe40002f24270 */
[C---:B------:R-:W-:Y:S01]  /*53a0*/  ISETP.GT.AND P5, PT, R4.reuse, 0x50, PT ;  /* 0x000000500400780c */ /* 0x040fe20003fa4270 */
[----:B------:R1:W-:Y:S01]  /*53b0*/  @P4 STG.E desc[UR36][R6.64+0x120], R11 ;  /* 0x0001200b06004986 */ /* 0x0003e2000c101924 */
[----:B------:R-:W-:-:S03]  /*53c0*/  ISETP.GT.AND P0, PT, R4, 0x51, PT ;  /* 0x000000510400780c */ /* 0x000fc60003f04270 */
[----:B------:R-:W-:Y:S01]  /*53d0*/  @P3 STG.E desc[UR36][R6.64+0x124], R61 ;  /* 0x0001243d06003986 */ /* 0x000fe2000c101924 */
[C---:B------:R-:W-:Y:S01]  /*53e0*/  ISETP.GT.AND P3, PT, R3.reuse, RZ, P5 ;  /* 0x000000ff0300720c */ /* 0x040fe20002f64270 */
[-C--:B0-----:R-:W-:Y:S01]  /*53f0*/  FMUL R5, R62, R23.reuse ;  /* 0x000000173e057220 */ /* 0x081fe20000400000 */
[C---:B------:R-:W-:Y:S02]  /*5400*/  ISETP.GT.AND P4, PT, R3.reuse, RZ, P0 ;  /* 0x000000ff0300720c */ /* 0x040fe40000784270 */
[C---:B------:R-:W-:Y:S02]  /*5410*/  ISETP.GT.AND P0, PT, R3.reuse, 0x8, P0 ;  /* 0x000000080300780c */ /* 0x040fe40000704270 */
[----:B------:R0:W-:Y:S01]  /*5420*/  @P1 STG.E desc[UR36][R8.64+0x120], R5 ;  /* 0x0001200508001986 */ /* 0x0001e2000c101924 */
[----:B------:R-:W-:Y:S01]  /*5430*/  ISETP.GT.AND P1, PT, R3, 0x8, P5 ;  /* 0x000000080300780c */ /* 0x000fe20002f24270 */
[----:B-1----:R-:W-:Y:S02]  /*5440*/  FMUL R11, R64, R23 ;  /* 0x00000017400b7220 */ /* 0x002fe40000400000 */
[----:B------:R-:W-:Y:S01]  /*5450*/  @P2 STG.E desc[UR36][R8.64+0x124], R63 ;  /* 0x0001243f08002986 */ /* 0x000fe2000c101924 */
[----:B------:R-:W-:-:S03]  /*5460*/  ISETP.GT.AND P2, PT, R4, 0x58, PT ;  /* 0x000000580400780c */ /* 0x000fc60003f44270 */
[----:B------:R1:W-:Y:S01]  /*5470*/  @P3 STG.E desc[UR36][R6.64+0x140], R11 ;  /* 0x0001400b06003986 */ /* 0x0003e2000c101924 */
[C---:B------:R-:W-:Y:S02]  /*5480*/  ISETP.GT.AND P5, PT, R3.reuse, RZ, P2 ;  /* 0x000000ff0300720c */ /* 0x040fe400017a4270 */
[----:B------:R-:W-:Y:S01]  /*5490*/  ISETP.GT.AND P3, PT, R4, 0x59, PT ;  /* 0x000000590400780c */ /* 0x000fe20003f64270 */
[-C--:B0-----:R-:W-:Y:S01]  /*54a0*/  FMUL R5, R66, R23.reuse ;  /* 0x0000001742057220 */ /* 0x081fe20000400000 */
[----:B------:R-:W-:Y:S01]  /*54b0*/  @P4 STG.E desc[UR36][R6.64+0x144], R65 ;  /* 0x0001444106004986 */ /* 0x000fe2000c101924 */
[C---:B------:R-:W-:Y:S02]  /*54c0*/  ISETP.GT.AND P2, PT, R3.reuse, 0x8, P2 ;  /* 0x000000080300780c */ /* 0x040fe40001744270 */
[C---:B------:R-:W-:Y:S01]  /*54d0*/  ISETP.GT.AND P4, PT, R3.reuse, RZ, P3 ;  /* 0x000000ff0300720c */ /* 0x040fe20001f84270 */
[----:B------:R0:W-:Y:S01]  /*54e0*/  @P1 STG.E desc[UR36][R8.64+0x140], R5 ;  /* 0x0001400508001986 */ /* 0x0001e2000c101924 */
[----:B------:R-:W-:Y:S01]  /*54f0*/  ISETP.GT.AND P3, PT, R3, 0x8, P3 ;  /* 0x000000080300780c */ /* 0x000fe20001f64270 */
[----:B-1----:R-:W-:-:S02]  /*5500*/  FMUL R11, R68, R23 ;  /* 0x00000017440b7220 */ /* 0x002fc40000400000 */
[----:B------:R-:W-:Y:S01]  /*5510*/  @P0 STG.E desc[UR36][R8.64+0x144], R67 ;  /* 0x0001444308000986 */ /* 0x000fe2000c101924 */
[C---:B------:R-:W-:Y:S02]  /*5520*/  ISETP.GT.AND P0, PT, R4.reuse, 0x60, PT ;  /* 0x000000600400780c */ /* 0x040fe40003f04270 */
[----:B------:R-:W-:Y:S01]  /*5530*/  ISETP.GT.AND P1, PT, R4, 0x61, PT ;  /* 0x000000610400780c */ /* 0x000fe20003f24270 */
[----:B------:R1:W-:Y:S01]  /*5540*/  @P5 STG.E desc[UR36][R6.64+0x160], R11 ;  /* 0x0001600b06005986 */ /* 0x0003e2000c101924 */
[C---:B------:R-:W-:Y:S02]  /*5550*/  ISETP.GT.AND P5, PT, R3.reuse, RZ, P0 ;  /* 0x000000ff0300720c */ /* 0x040fe400007a4270 */
[C---:B------:R-:W-:Y:S01]  /*5560*/  ISETP.GT.AND P0, PT, R3.reuse, 0x8, P0 ;  /* 0x000000080300780c */ /* 0x040fe20000704270 */
[----:B0-----:R-:W-:Y:S01]  /*5570*/  FMUL R5, R70, R23 ;  /* 0x0000001746057220 */ /* 0x001fe20000400000 */
[----:B------:R-:W-:Y:S01]  /*5580*/  @P4 STG.E desc[UR36][R6.64+0x164], R69 ;  /* 0x0001644506004986 */ /* 0x000fe2000c101924 */
[----:B------:R-:W-:-:S02]  /*5590*/  ISETP.GT.AND P4, PT, R3, RZ, P1 ;  /* 0x000000ff0300720c */ /* 0x000fc40000f84270 */
[----:B------:R-:W-:Y:S01]  /*55a0*/  ISETP.GT.AND P1, PT, R3, 0x8, P1 ;  /* 0x000000080300780c */ /* 0x000fe20000f24270 */
[----:B------:R0:W-:Y:S01]  /*55b0*/  @P2 STG.E desc[UR36][R8.64+0x160], R5 ;  /* 0x0001600508002986 */ /* 0x0001e2000c101924 */
[----:B------:R-:W-:Y:S01]  /*55c0*/  ISETP.GT.AND P2, PT, R4, 0x68, PT ;  /* 0x000000680400780c */ /* 0x000fe20003f44270 */
[----:B-1----:R-:W-:Y:S02]  /*55d0*/  FMUL R11, R72, R23 ;  /* 0x00000017480b7220 */ /* 0x002fe40000400000 */
[----:B------:R-:W-:Y:S01]  /*55e0*/  @P3 STG.E desc[UR36][R8.64+0x164], R71 ;  /* 0x0001644708003986 */ /* 0x000fe2000c101924 */
[----:B------:R-:W-:-:S03]  /*55f0*/  ISETP.GT.AND P3, PT, R4, 0x69, PT ;  /* 0x000000690400780c */ /* 0x000fc60003f64270 */
[----:B------:R1:W-:Y:S01]  /*5600*/  @P5 STG.E desc[UR36][R6.64+0x180], R11 ;  /* 0x0001800b06005986 */ /* 0x0003e2000c101924 */
[C---:B------:R-:W-:Y:S02]  /*5610*/  ISETP.GT.AND P5, PT, R3.reuse, RZ, P2 ;  /* 0x000000ff0300720c */ /* 0x040fe400017a4270 */
[C---:B------:R-:W-:Y:S01]  /*5620*/  ISETP.GT.AND P2, PT, R3.reuse, 0x8, P2 ;  /* 0x000000080300780c */ /* 0x040fe20001744270 */
[-C--:B0-----:R-:W-:Y:S01]  /*5630*/  FMUL R5, R74, R23.reuse ;  /* 0x000000174a057220 */ /* 0x081fe20000400000 */
[----:B------:R-:W-:Y:S01]  /*5640*/  @P4 STG.E desc[UR36][R6.64+0x184], R73 ;  /* 0x0001844906004986 */ /* 0x000fe2000c101924 */
[C---:B------:R-:W-:Y:S02]  /*5650*/  ISETP.GT.AND P4, PT, R3.reuse, RZ, P3 ;  /* 0x000000ff0300720c */ /* 0x040fe40001f84270 */
[----:B------:R-:W-:Y:S01]  /*5660*/  ISETP.GT.AND P3, PT, R3, 0x8, P3 ;  /* 0x000000080300780c */ /* 0x000fe20001f64270 */
[----:B------:R0:W-:Y:S01]  /*5670*/  @P0 STG.E desc[UR36][R8.64+0x180], R5 ;  /* 0x0001800508000986 */ /* 0x0001e2000c101924 */
[----:B------:R-:W-:Y:S01]  /*5680*/  ISETP.GT.AND P0, PT, R4, 0x70, PT ;  /* 0x000000700400780c */ /* 0x000fe20003f04270 */
[----:B-1----:R-:W-:-:S02]  /*5690*/  FMUL R11, R76, R23 ;  /* 0x000000174c0b7220 */ /* 0x002fc40000400000 */
[----:B------:R-:W-:Y:S01]  /*56a0*/  @P1 STG.E desc[UR36][R8.64+0x184], R75 ;  /* 0x0001844b08001986 */ /* 0x000fe2000c101924 */
[----:B------:R-:W-:-:S03]  /*56b0*/  ISETP.GT.AND P1, PT, R4, 0x71, PT ;  /* 0x000000710400780c */ /* 0x000fc60003f24270 */
[----:B------:R1:W-:Y:S01]  /*56c0*/  @P5 STG.E desc[UR36][R6.64+0x1a0], R11 ;  /* 0x0001a00b06005986 */ /* 0x0003e2000c101924 */
[C---:B------:R-:W-:Y:S02]  /*56d0*/  ISETP.GT.AND P5, PT, R3.reuse, RZ, P0 ;  /* 0x000000ff0300720c */ /* 0x040fe400007a4270 */
[C---:B------:R-:W-:Y:S01]  /*56e0*/  ISETP.GT.AND P0, PT, R3.reuse, 0x8, P0 ;  /* 0x000000080300780c */ /* 0x040fe20000704270 */
[----:B------:R-:W-:Y:S01]  /*56f0*/  @P4 STG.E desc[UR36][R6.64+0x1a4], R77 ;  /* 0x0001a44d06004986 */ /* 0x000fe2000c101924 */
[-C--:B0-----:R-:W-:Y:S01]  /*5700*/  FMUL R5, R78, R23.reuse ;  /* 0x000000174e057220 */ /* 0x081fe20000400000 */
[C---:B------:R-:W-:Y:S02]  /*5710*/  ISETP.GT.AND P4, PT, R3.reuse, RZ, P1 ;  /* 0x000000ff0300720c */ /* 0x040fe40000f84270 */
[----:B------:R-:W-:Y:S02]  /*5720*/  ISETP.GT.AND P1, PT, R3, 0x8, P1 ;  /* 0x000000080300780c */ /* 0x000fe40000f24270 */
[----:B------:R0:W-:Y:S01]  /*5730*/  @P2 STG.E desc[UR36][R8.64+0x1a0], R5 ;  /* 0x0001a00508002986 */ /* 0x0001e2000c101924 */
[----:B------:R-:W-:Y:S01]  /*5740*/  ISETP.GT.AND P2, PT, R4, 0x78, PT ;  /* 0x000000780400780c */ /* 0x000fe20003f44270 */
[----:B-1----:R-:W-:-:S02]  /*5750*/  FMUL R11, R80, R23 ;  /* 0x00000017500b7220 */ /* 0x002fc40000400000 */
[----:B------:R-:W-:Y:S01]  /*5760*/  @P3 STG.E desc[UR36][R8.64+0x1a4], R79 ;  /* 0x0001a44f08003986 */ /* 0x000fe2000c101924 */
[----:B------:R-:W-:Y:S01]  /*5770*/  ISETP.GT.AND P3, PT, R4, 0x79, PT ;  /* 0x000000790400780c */ /* 0x000fe20003f64270 */
[----:B------:R-:W-:Y:S02]  /*5780*/  @P5 IMAD.MOV.U32 R4, RZ, RZ, R6 ;  /* 0x000000ffff045224 */ /* 0x000fe400078e0006 */
[----:B0-----:R-:W-:-:S05]  /*5790*/  @P5 IMAD.MOV.U32 R5, RZ, RZ, R7 ;  /* 0x000000ffff055224 */ /* 0x001fca00078e0007 */
[----:B------:R0:W-:Y:S01]  /*57a0*/  @P5 STG.E desc[UR36][R4.64+0x1c0], R11 ;  /* 0x0001c00b04005986 */ /* 0x0001e2000c101924 */
[C---:B------:R-:W-:Y:S02]  /*57b0*/  ISETP.GT.AND P5, PT, R3.reuse, RZ, P3 ;  /* 0x000000ff0300720c */ /* 0x040fe40001fa4270 */
[----:B------:R-:W-:Y:S01]  /*57c0*/  ISETP.GT.AND P3, PT, R3, 0x8, P3 ;  /* 0x000000080300780c */ /* 0x000fe20001f64270 */
[----:B0-----:R-:W-:Y:S02]  /*57d0*/  @P4 IMAD.MOV.U32 R4, RZ, RZ, R6 ;  /* 0x000000ffff044224 */ /* 0x001fe400078e0006 */
[----:B------:R-:W-:Y:S01]  /*57e0*/  FMUL R11, R84, R23 ;  /* 0x00000017540b7220 */ /* 0x000fe20000400000 */
[----:B------:R-:W-:-:S05]  /*57f0*/  @P4 IMAD.MOV.U32 R5, RZ, RZ, R7 ;  /* 0x000000ffff054224 */ /* 0x000fca00078e0007 */
[----:B------:R0:W-:Y:S01]  /*5800*/  @P4 STG.E desc[UR36][R4.64+0x1c4], R81 ;  /* 0x0001c45104004986 */ /* 0x0001e2000c101924 */
[C---:B------:R-:W-:Y:S02]  /*5810*/  ISETP.GT.AND P4, PT, R3.reuse, RZ, P2 ;  /* 0x000000ff0300720c */ /* 0x040fe40001784270 */
[----:B------:R-:W-:Y:S01]  /*5820*/  ISETP.GT.AND P2, PT, R3, 0x8, P2 ;  /* 0x000000080300780c */ /* 0x000fe20001744270 */
[----:B------:R-:W-:Y:S01]  /*5830*/  FMUL R3, R82, R23 ;  /* 0x0000001752037220 */ /* 0x000fe20000400000 */
[----:B0-----:R-:W-:Y:S02]  /*5840*/  @P0 IMAD.MOV.U32 R4, RZ, RZ, R8 ;  /* 0x000000ffff040224 */ /* 0x001fe400078e0008 */
[----:B------:R-:W-:-:S05]  /*5850*/  @P0 IMAD.MOV.U32 R5, RZ, RZ, R9 ;  /* 0x000000ffff050224 */ /* 0x000fca00078e0009 */
[----:B------:R0:W-:Y:S02]  /*5860*/  @P0 STG.E desc[UR36][R4.64+0x1c0], R3 ;  /* 0x0001c00304000986 */ /* 0x0001e4000c101924 */
[----:B0-----:R-:W-:Y:S02]  /*5870*/  @P1 IMAD.MOV.U32 R4, RZ, RZ, R8 ;  /* 0x000000ffff041224 */ /* 0x001fe400078e0008 */
[----:B------:R-:W-:-:S05]  /*5880*/  @P1 IMAD.MOV.U32 R5, RZ, RZ, R9 ;  /* 0x000000ffff051224 */ /* 0x000fca00078e0009 */
[----:B------:R0:W-:Y:S02]  /*5890*/  @P1 STG.E desc[UR36][R4.64+0x1c4], R83 ;  /* 0x0001c45304001986 */ /* 0x0001e4000c101924 */
[----:B0-----:R-:W-:Y:S02]  /*58a0*/  @P4 IMAD.MOV.U32 R4, RZ, RZ, R6 ;  /* 0x000000ffff044224 */ /* 0x001fe400078e0006 */
[----:B------:R-:W-:-:S05]  /*58b0*/  @P4 IMAD.MOV.U32 R5, RZ, RZ, R7 ;  /* 0x000000ffff054224 */ /* 0x000fca00078e0007 */
[----:B------:R0:W-:Y:S04]  /*58c0*/  @P4 STG.E desc[UR36][R4.64+0x1e0], R11 ;  /* 0x0001e00b04004986 */ /* 0x0001e8000c101924 */
[----:B------:R4:W-:Y:S01]  /*58d0*/  @P5 STG.E desc[UR36][R6.64+0x1e4], R85 ;  /* 0x0001e45506005986 */ /* 0x0009e2000c101924 */
[----:B0-----:R-:W-:Y:S02]  /*58e0*/  @P2 IMAD.MOV.U32 R4, RZ, RZ, R8 ;  /* 0x000000ffff042224 */ /* 0x001fe400078e0008 */
[----:B------:R-:W-:-:S05]  /*58f0*/  @P2 IMAD.MOV.U32 R5, RZ, RZ, R9 ;  /* 0x000000ffff052224 */ /* 0x000fca00078e0009 */
[----:B------:R4:W-:Y:S04]  /*5900*/  @P2 STG.E desc[UR36][R4.64+0x1e0], R13 ;  /* 0x0001e00d04002986 */ /* 0x0009e8000c101924 */
[----:B------:R4:W-:Y:S02]  /*5910*/  @P3 STG.E desc[UR36][R8.64+0x1e4], R87 ;  /* 0x0001e45708003986 */ /* 0x0009e4000c101924 */
.L_x_158:
[----:B------:R-:W-:Y:S05]  /*5920*/  BSYNC B0 ;  /* 0x0000000000007941 */ /* 0x000fea0003800000 */
.L_x_32:
[----:B------:R-:W-:Y:S01]  /*5930*/  IADD3 R16, P0, R16, UR38, RZ ;  /* 0x0000002610107c10 */ /* 0x000fe2000ff1e0ff */
[----:B------:R-:W-:Y:S01]  /*5940*/  ULDC.64 UR4, c[0x0][0x650] ;  /* 0x0001940000047ab9 */ /* 0x000fe20000000a00 */
[----:B------:R-:W-:Y:S01]  /*5950*/  PRMT R3, RZ, 0x7610, R3 ;  /* 0x00007610ff037816 */ /* 0x000fe20000000003 */
[----:B------:R-:W-:Y:S01]  /*5960*/  IMAD.MOV.U32 R100, RZ, RZ, -0x1 ;  /* 0xffffffffff647424 */ /* 0x000fe200078e00ff */
[----:B------:R-:W-:Y:S01]  /*5970*/  IADD3.X R17, R17, UR41, RZ, P0, !PT ;  /* 0x0000002911117c10 */ /* 0x000fe200087fe4ff */
[----:B------:R-:W-:Y:S01]  /*5980*/  IMAD.MOV.U32 R101, RZ, RZ, -0x1 ;  /* 0xffffffffff657424 */ /* 0x000fe200078e00ff */
[----:B------:R-:W-:-:S04]  /*5990*/  ISETP.GE.U32.AND P0, PT, R16, UR4, PT ;  /* 0x0000000410007c0c */ /* 0x000fc8000bf06070 */
[----:B------:R-:W-:-:S13]  /*59a0*/  ISETP.GE.U32.AND.EX P0, PT, R17, UR5, PT, P0 ;  /* 0x0000000511007c0c */ /* 0x000fda000bf06100 */
[----:B------:R-:W-:Y:S05]  /*59b0*/  @P0 BRA `(.L_x_159) ;  /* 0x00000004004c0947 */ /* 0x000fea0003800000 */
[----:B--2---:R-:W2:Y:S01]  /*59c0*/  LDC.64 R10, c[0x0][0x628] ;  /* 0x00018a00ff0a7b82 */ /* 0x004ea20000000a00 */
[----:B0--3--:R-:W0:Y:S01]  /*59d0*/  S2R R12, SR_CTAID.X ;  /* 0x00000000000c7919 */ /* 0x009e220000002500 */
[----:B-1--4-:R-:W-:Y:S02]  /*59e0*/  IMAD.MOV.U32 R8, RZ, RZ, R16 ;  /* 0x000000ffff087224 */ /* 0x012fe400078e0010 */
[----:B------:R-:W-:Y:S01]  /*59f0*/  IMAD.MOV.U32 R9, RZ, RZ, R17 ;  /* 0x000000ffff097224 */ /* 0x000fe200078e0011 */
[----:B------:R-:W1:Y:S03]  /*5a00*/  S2R R20, SR_CTAID.Y ;  /* 0x0000000000147919 */ /* 0x000e660000002600 */
[----:B------:R-:W3:Y:S08]  /*5a10*/  LDC R0, c[0x0][0x630] ;  /* 0x00018c00ff007b82 */ /* 0x000ef00000000800 */
[----:B------:R-:W4:Y:S01]  /*5a20*/  LDC.64 R14, c[0x0][0x620] ;  /* 0x00018800ff0e7b82 */ /* 0x000f220000000a00 */
[----:B--2---:R-:W-:-:S04]  /*5a30*/  ISETP.NE.U32.AND P0, PT, R10, RZ, PT ;  /* 0x000000ff0a00720c */ /* 0x004fc80003f05070 */
[----:B------:R-:W-:-:S13]  /*5a40*/  ISETP.NE.AND.EX P0, PT, R11, RZ, PT, P0 ;  /* 0x000000ff0b00720c */ /* 0x000fda0003f05300 */
[----:B01-34-:R-:W-:Y:S05]  /*5a50*/  @!P0 BRA `(.L_x_160) ;  /* 0x0000000000288947 */ /* 0x01bfea0003800000 */
        /* <DEDUP_REMOVED lines=10> */
.L_x_160:
[-CC-:B------:R-:W-:Y:S01]  /*5b00*/  SHF.R.U64 R101, R8, R0.reuse, R9.reuse ;  /* 0x0000000008657219 */ /* 0x180fe20000001209 */
[----:B------:R-:W0:Y:S01]  /*5b10*/  LDC.64 R26, c[0x0][0x640] ;  /* 0x00019000ff1a7b82 */ /* 0x000e220000000a00 */
[----:B------:R-:W-:Y:S01]  /*5b20*/  SHF.R.U32.HI R0, RZ, R0, R9 ;  /* 0x00000000ff007219 */ /* 0x000fe20000011609 */
[----:B------:R-:W-:Y:S01]  /*5b30*/  ULDC UR4, c[0x0][0x150] ;  /* 0x0000540000047ab9 */ /* 0x000fe20000000800 */
[----:B------:R-:W-:Y:S02]  /*5b40*/  IADD3 R3, P0, RZ, -R101, RZ ;  /* 0x80000065ff037210 */ /* 0x000fe40007f1e0ff */
[----:B------:R-:W-:-:S03]  /*5b50*/  I2FP.F32.U32 R7, R12 ;  /* 0x0000000c00077245 */ /* 0x000fc60000201000 */
[----:B------:R-:W1:Y:S01]  /*5b60*/  LDC R6, c[0x0][0x618] ;  /* 0x00018600ff067b82 */ /* 0x000e620000000800 */
[----:B------:R-:W-:Y:S02]  /*5b70*/  IMAD.X R5, RZ, RZ, ~R0, P0 ;  /* 0x000000ffff057224 */ /* 0x000fe400000e0e00 */
[----:B------:R-:W-:Y:S01]  /*5b80*/  FMUL R7, R7, UR4 ;  /* 0x0000000407077c20 */ /* 0x000fe20008400000 */
[----:B------:R-:W-:Y:S01]  /*5b90*/  ULDC UR4, c[0x0][0x154] ;  /* 0x0000550000047ab9 */ /* 0x000fe20000000800 */
[-C--:B------:R-:W-:Y:S02]  /*5ba0*/  IMAD R0, R5, R14.reuse, RZ ;  /* 0x0000000e05007224 */ /* 0x080fe400078e02ff */
[C---:B------:R-:W-:Y:S01]  /*5bb0*/  IMAD.WIDE.U32 R4, R3.reuse, R14, R16 ;  /* 0x0000000e03047225 */ /* 0x040fe200078e0010 */
[----:B------:R-:W2:Y:S01]  /*5bc0*/  LDC R8, c[0x0][0x608] ;  /* 0x00018200ff087b82 */ /* 0x000ea20000000800 */
[----:B------:R-:W3:Y:S02]  /*5bd0*/  F2I.U32.TRUNC.NTZ R7, R7 ;  /* 0x0000000700077305 */ /* 0x000ee4000020f000 */
[----:B------:R-:W-:Y:S01]  /*5be0*/  IMAD R3, R3, R15, R0 ;  /* 0x0000000f03037224 */ /* 0x000fe200078e0200 */
[----:B------:R-:W-:-:S03]  /*5bf0*/  I2FP.F32.U32 R0, R20 ;  /* 0x0000001400007245 */ /* 0x000fc60000201000 */
[----:B------:R-:W-:Y:S01]  /*5c00*/  IMAD.IADD R3, R5, 0x1, R3 ;  /* 0x0000000105037824 */ /* 0x000fe200078e0203 */
[----:B------:R-:W4:Y:S01]  /*5c10*/  LDC R11, c[0x0][0x658] ;  /* 0x00019600ff0b7b82 */ /* 0x000f220000000800 */
[----:B0-----:R-:W-:-:S04]  /*5c20*/  ISETP.NE.U32.AND P0, PT, R26, RZ, PT ;  /* 0x000000ff1a00720c */ /* 0x001fc80003f05070 */
[----:B------:R-:W-:-:S03]  /*5c30*/  ISETP.NE.AND.EX P0, PT, R27, RZ, PT, P0 ;  /* 0x000000ff1b00720c */ /* 0x000fc60003f05300 */
[----:B------:R-:W0:Y:S01]  /*5c40*/  LDC R9, c[0x0][0x144] ;  /* 0x00005100ff097b82 */ /* 0x000e220000000800 */
[-C--:B-1----:R-:W-:Y:S01]  /*5c50*/  SHF.R.U64 R10, R4, R6.reuse, R3 ;  /* 0x00000006040a7219 */ /* 0x082fe20000001203 */
[----:B---3--:R-:W-:Y:S01]  /*5c60*/  IMAD.MOV R7, RZ, RZ, -R7 ;  /* 0x000000ffff077224 */ /* 0x008fe200078e0a07 */
[----:B------:R-:W-:Y:S01]  /*5c70*/  SHF.R.U32.HI R3, RZ, R6, R3 ;  /* 0x00000006ff037219 */ /* 0x000fe20000011603 */
[----:B------:R-:W-:-:S04]  /*5c80*/  FMUL R6, R0, UR4 ;  /* 0x0000000400067c20 */ /* 0x000fc80008400000 */
[----:B------:R-:W1:Y:S01]  /*5c90*/  LDC R21, c[0x0][0x148] ;  /* 0x00005200ff157b82 */ /* 0x000e620000000800 */
[----:B------:R3:W0:Y:S01]  /*5ca0*/  F2I.U32.TRUNC.NTZ R14, R6 ;  /* 0x00000006000e7305 */ /* 0x000622000020f000 */
[-CC-:B--2---:R-:W-:Y:S02]  /*5cb0*/  SHF.R.U64 R13, R10, R8.reuse, R3.reuse ;  /* 0x000000080a0d7219 */ /* 0x184fe40000001203 */
[----:B------:R-:W-:-:S04]  /*5cc0*/  SHF.R.U32.HI R0, RZ, R8, R3 ;  /* 0x00000008ff007219 */ /* 0x000fc80000011603 */
[----:B------:R-:W2:Y:S01]  /*5cd0*/  LDC R24, c[0x0][0x648] ;  /* 0x00019200ff187b82 */ /* 0x000ea20000000800 */
[-CC-:B----4-:R-:W-:Y:S02]  /*5ce0*/  SHF.R.U64 R15, R13, R11.reuse, R0.reuse ;  /* 0x0000000b0d0f7219 */ /* 0x190fe40000001200 */
[----:B------:R-:W-:-:S03]  /*5cf0*/  SHF.R.U32.HI R5, RZ, R11, R0 ;  /* 0x0000000bff057219 */ /* 0x000fc60000011600 */
[----:B------:R-:W-:Y:S02]  /*5d00*/  IMAD.MOV.U32 R4, RZ, RZ, R15 ;  /* 0x000000ffff047224 */ /* 0x000fe400078e000f */
[----:B------:R-:W4:Y:S01]  /*5d10*/  LDC R28, c[0x0][0x638] ;  /* 0x00018e00ff1c7b82 */ /* 0x000f220000000800 */
[----:B0-----:R-:W-:-:S07]  /*5d20*/  IMAD R25, R9, R7, R12 ;  /* 0x0000000709197224 */ /* 0x001fce00078e020c */
[----:B------:R-:W0:Y:S08]  /*5d30*/  LDC R29, c[0x0][0x610] ;  /* 0x00018400ff1d7b82 */ /* 0x000e300000000800 */
[----:B------:R-:W0:Y:S01]  /*5d40*/  LDC R30, c[0x0][0x600] ;  /* 0x00018000ff1e7b82 */ /* 0x000e220000000800 */
[----:B-123--:R-:W-:Y:S05]  /*5d50*/  @!P0 BRA `(.L_x_161) ;  /* 0x0000000000288947 */ /* 0x00efea0003800000 */
[----:B------:R-:W1:Y:S02]  /*5d60*/  LDC R0, c[0x0][0x64c] ;  /* 0x00019300ff007b82 */ /* 0x000e640000000800 */
[----:B-1----:R-:W-:-:S05]  /*5d70*/  IADD3 R3, P0, R15, R0, RZ ;  /* 0x000000000f037210 */ /* 0x002fca0007f1e0ff */
        /* <DEDUP_REMOVED lines=8> */
.L_x_161:
[----:B------:R-:W-:Y:S01]  /*5e00*/  ISETP.NE.AND P0, PT, R2, 0x1, PT ;  /* 0x000000010200780c */ /* 0x000fe20003f05270 */
[----:B------:R-:W-:Y:S01]  /*5e10*/  IMAD.MOV R14, RZ, RZ, -R14 ;  /* 0x000000ffff0e7224 */ /* 0x000fe200078e0a0e */
[----:B------:R-:W-:Y:S02]  /*5e20*/  SHF.R.U64 R3, R4, R24, R5 ;  /* 0x0000001804037219 */ /* 0x000fe40000001205 */
[----:B------:R-:W-:Y:S02]  /*5e30*/  LOP3.LUT R0, R13, R98, RZ, 0xc0, !PT ;  /* 0x000000620d007212 */ /* 0x000fe400078ec0ff */
[----:B------:R-:W-:Y:S01]  /*5e40*/  LOP3.LUT R10, R10, R97, RZ, 0xc0, !PT ;  /* 0x000000610a0a7212 */ /* 0x000fe200078ec0ff */
[----:B------:R-:W-:Y:S02]  /*5e50*/  IMAD.MOV R4, RZ, RZ, -R3 ;  /* 0x000000ffff047224 */ /* 0x000fe400078e0a03 */
[----:B------:R-:W-:Y:S02]  /*5e60*/  IMAD R0, R93, R3, R0 ;  /* 0x000000035d007224 */ /* 0x000fe400078e0200 */
[----:B----4-:R-:W-:-:S02]  /*5e70*/  IMAD R3, R4, R28, R15 ;  /* 0x0000001c04037224 */ /* 0x010fc400078e020f */
[----:B------:R-:W-:Y:S02]  /*5e80*/  @P0 IMAD R25, R21, R14, R20 ;  /* 0x0000000e15190224 */ /* 0x000fe400078e0214 */
[----:B0-----:R-:W-:Y:S02]  /*5e90*/  IMAD R5, R3, R30, R10 ;  /* 0x0000001e03057224 */ /* 0x001fe400078e020a */
[----:B------:R-:W-:Y:S02]  /*5ea0*/  IMAD R0, R0, R29, R25 ;  /* 0x0000001d00007224 */ /* 0x000fe400078e0219 */
[----:B------:R-:W-:-:S03]  /*5eb0*/  IMAD.MOV.U32 R4, RZ, RZ, 0x1 ;  /* 0x00000001ff047424 */ /* 0x000fc600078e00ff */
[----:B------:R-:W-:Y:S02]  /*5ec0*/  SEL R100, R5, R0, !P0 ;  /* 0x0000000005647207 */ /* 0x000fe40004000000 */
[----:B------:R-:W-:Y:S02]  /*5ed0*/  PRMT R3, R4, 0x7610, R3 ;  /* 0x0000761004037816 */ /* 0x000fe40000000003 */
[----:B------:R-:W-:-:S07]  /*5ee0*/  SEL R0, R0, R5, !P0 ;  /* 0x0000000500007207 */ /* 0x000fce0004000000 */
.L_x_159:
[----:B------:R-:W-:Y:S01]  /*5ef0*/  LOP3.LUT P0, RZ, R3, 0xff, RZ, 0xc0, !PT ;  /* 0x000000ff03ff7812 */ /* 0x000fe2000780c0ff */
[----:B------:R-:W-:Y:S01]  /*5f00*/  UIMAD.WIDE.U32 UR4, UR42, -0x55555555, URZ ;  /* 0xaaaaaaab2a0478a5 */ /* 0x000fe2000f8e003f */
[----:B------:R-:W-:-:S03]  /*5f10*/  IMAD.MOV.U32 R103, RZ, RZ, R0 ;  /* 0x000000ffff677224 */ /* 0x000fc600078e0000 */
[----:B------:R-:W-:-:S04]  /*5f20*/  USHF.R.U32.HI UR4, URZ, 0x1, UR5 ;  /* 0x000000013f047899 */ /* 0x000fc80008011605 */
[----:B------:R-:W-:-:S04]  /*5f30*/  UIMAD UR42, UR4, -0x3, UR42 ;  /* 0xfffffffd042a78a4 */ /* 0x000fc8000f8e022a */
[----:B------:R-:W-:Y:S08]  /*5f40*/  @P0 BRA `(.L_x_162) ;  /* 0xffffffb400440947 */ /* 0x000ff0000383ffff */
[----:B------:R-:W-:Y:S05]  /*5f50*/  EXIT ;  /* 0x000000000000794d */ /* 0x000fea0003800000 */
.L_x_7:
        /* <DEDUP_REMOVED lines=26> */
.L_x_164:
[----:B------:R-:W0:Y:S01]  /*6100*/  LDC.64 R30, c[0x0][0x640] ;  /* 0x00019000ff1e7b82 */ /* 0x000e220000000a00 */
[-CC-:B------:R-:W-:Y:S01]  /*6110*/  SHF.R.U64 R22, R14, R8.reuse, R15.reuse ;  /* 0x000000080e167219 */ /* 0x180fe2000000120f */
[----:B------:R-:W-:Y:S01]  /*6120*/  IMAD.MOV.U32 R27, RZ, RZ, 0x1 ;  /* 0x00000001ff1b7424 */ /* 0x000fe200078e00ff */
[----:B------:R-:W-:Y:S02]  /*6130*/  SHF.R.U32.HI R7, RZ, R8, R15 ;  /* 0x00000008ff077219 */ /* 0x000fe4000001160f */
[----:B------:R-:W-:-:S03]  /*6140*/  IADD3 R13, P0, RZ, -R22, RZ ;  /* 0x80000016ff0d7210 */ /* 0x000fc60007f1e0ff */
[----:B------:R-:W1:Y:S02]  /*6150*/  LDC R12, c[0x0][0x618] ;  /* 0x00018600ff0c7b82 */ /* 0x000e640000000800 */
[----:B------:R-:W-:Y:S02]  /*6160*/  IMAD.X R7, RZ, RZ, ~R7, P0 ;  /* 0x000000ffff077224 */ /* 0x000fe400000e0e07 */
[----:B------:R-:W-:-:S04]  /*6170*/  IMAD.WIDE.U32 R10, R13, R24, R16 ;  /* 0x000000180d0a7225 */ /* 0x000fc800078e0010 */
[----:B------:R-:W2:Y:S01]  /*6180*/  LDC R14, c[0x0][0x608] ;  /* 0x00018200ff0e7b82 */ /* 0x000ea20000000800 */
[----:B------:R-:W-:-:S04]  /*6190*/  IMAD R8, R7, R24, RZ ;  /* 0x0000001807087224 */ /* 0x000fc800078e02ff */
[----:B------:R-:W-:-:S03]  /*61a0*/  IMAD R7, R13, R25, R8 ;  /* 0x000000190d077224 */ /* 0x000fc600078e0208 */
[----:B------:R-:W3:Y:S01]  /*61b0*/  LDC R28, c[0x0][0x658] ;  /* 0x00019600ff1c7b82 */ /* 0x000ee20000000800 */
[----:B------:R-:W-:Y:S01]  /*61c0*/  IMAD.IADD R7, R11, 0x1, R7 ;  /* 0x000000010b077824 */ /* 0x000fe200078e0207 */
[----:B0-----:R-:W-:Y:S01]  /*61d0*/  ISETP.NE.U32.AND P0, PT, R30, RZ, PT ;  /* 0x000000ff1e00720c */ /* 0x001fe20003f05070 */
[----:B------:R-:W-:-:S03]  /*61e0*/  IMAD.MOV.U32 R11, RZ, RZ, -0x1 ;  /* 0xffffffffff0b7424 */ /* 0x000fc600078e00ff */
        /* <DEDUP_REMOVED lines=8> */
[-C--:B---3--:R-:W-:Y:S02]  /*6270*/  SHF.L.U32 R10, R11, R28.reuse, RZ ;  /* 0x0000001c0b0a7219 */ /* 0x088fe400000006ff */
[--C-:B------:R-:W-:Y:S02]  /*6280*/  SHF.R.U64 R26, R24, R28, R7.reuse ;  /* 0x0000001c181a7219 */ /* 0x100fe40000001207 */
[----:B------:R-:W-:Y:S02]  /*6290*/  LOP3.LUT R29, RZ, R10, RZ, 0x33, !PT ;  /* 0x0000000aff1d7212 */ /* 0x000fe400078e33ff */
[----:B------:R-:W-:Y:S01]  /*62a0*/  SHF.R.U32.HI R11, RZ, R28, R7 ;  /* 0x0000001cff0b7219 */ /* 0x000fe20000011607 */
[----:B------:R-:W3:Y:S01]  /*62b0*/  LDC R32, c[0x0][0x610] ;  /* 0x00018400ff207b82 */ /* 0x000ee20000000800 */
[----:B------:R-:W-:Y:S01]  /*62c0*/  IMAD.MOV.U32 R10, RZ, RZ, R26 ;  /* 0x000000ffff0a7224 */ /* 0x000fe200078e001a */
[----:B------:R-:W-:Y:S06]  /*62d0*/  @!P0 BRA `(.L_x_165) ;  /* 0x0000000000288947 */ /* 0x000fec0003800000 */
        /* <DEDUP_REMOVED lines=10> */
.L_x_165:
[----:B------:R-:W-:Y:S02]  /*6380*/  ISETP.NE.AND P0, PT, R2, 0x1, PT ;  /* 0x000000010200780c */ /* 0x000fe40003f05270 */
[----:B-1----:R-:W-:Y:S01]  /*6390*/  SHF.R.U64 R8, R10, R8, R11 ;  /* 0x000000080a087219 */ /* 0x002fe2000000120b */
[----:B0-----:R-:W-:Y:S01]  /*63a0*/  VIADD R11, R21, 0xffffffff ;  /* 0xffffffff150b7836 */ /* 0x001fe20000000000 */
[----:B------:R-:W-:Y:S02]  /*63b0*/  SHF.L.U32 R27, R27, R28, RZ ;  /* 0x0000001c1b1b7219 */ /* 0x000fe400000006ff */
[----:B------:R-:W-:Y:S01]  /*63c0*/  LOP3.LUT R5, R24, R29, RZ, 0xc0, !PT ;  /* 0x0000001d18057212 */ /* 0x000fe200078ec0ff */
[----:B------:R-:W-:-:S04]  /*63d0*/  IMAD.MOV R7, RZ, RZ, -R8 ;  /* 0x000000ffff077224 */ /* 0x000fc800078e0a08 */
[----:B------:R-:W-:Y:S02]  /*63e0*/  IMAD R5, R27, R8, R5 ;  /* 0x000000081b057224 */ /* 0x000fe400078e0205 */
[----:B------:R-:W-:Y:S01]  /*63f0*/  @P0 IMAD R6, R9, R23, R4 ;  /* 0x0000001709060224 */ /* 0x000fe200078e0204 */
[----:B------:R-:W-:Y:S01]  /*6400*/  LOP3.LUT R9, R20, R11, RZ, 0xc0, !PT ;  /* 0x0000000b14097212 */ /* 0x000fe200078ec0ff */
[----:B--2---:R-:W-:Y:S02]  /*6410*/  IMAD R4, R7, R25, R26 ;  /* 0x0000001907047224 */ /* 0x004fe400078e021a */
[----:B---3--:R-:W-:Y:S02]  /*6420*/  IMAD R6, R5, R32, R6 ;  /* 0x0000002005067224 */ /* 0x008fe400078e0206 */
[----:B------:R-:W-:Y:S02]  /*6430*/  IMAD R5, R4, R21, R9 ;  /* 0x0000001504057224 */ /* 0x000fe400078e0209 */
[----:B------:R-:W-:-:S02]  /*6440*/  IMAD.MOV.U32 R8, RZ, RZ, 0x1 ;  /* 0x00000001ff087424 */ /* 0x000fc400078e00ff */
[----:B------:R-:W-:Y:S01]  /*6450*/  IMAD.MOV.U32 R7, RZ, RZ, R22 ;  /* 0x000000ffff077224 */ /* 0x000fe200078e0016 */
[----:B------:R-:W-:Y:S02]  /*6460*/  SEL R21, R5, R6, !P0 ;  /* 0x0000000605157207 */ /* 0x000fe40004000000 */
[----:B------:R-:W-:-:S07]  /*6470*/  SEL R20, R6, R5, !P0 ;  /* 0x0000000506147207 */ /* 0x000fce0004000000 */
.L_x_163:
[----:B------:R-:W-:-:S08]  /*6480*/  NOP ;  /* 0x0000000000007918 */ /* 0x000fd00000000000 */
[----:B------:R-:W0:-:S00]  /*6490*/  USETMAXREG.DEALLOC.CTAPOOL 0x28 ;  /* 0x00000028000079c8 */ /* 0x000e0000080e0500 */
[----:B0-----:R-:W-:-:S13]  /*64a0*/  ISETP.NE.AND P0, PT, R3, RZ, PT ;  /* 0x000000ff0300720c */ /* 0x001fda0003f05270 */
[----:B------:R-:W-:Y:S05]  /*64b0*/  @P0 EXIT ;  /* 0x000000000000094d */ /* 0x000fea0003800000 */
[----:B------:R-:W-:Y:S01]  /*64c0*/  LOP3.LUT P0, RZ, R8, 0xff, RZ, 0xc0, !PT ;  /* 0x000000ff08ff7812 */ /* 0x000fe2000780c0ff */
[----:B------:R-:W-:Y:S02]  /*64d0*/  IMAD.MOV.U32 R3, RZ, RZ, 0x1 ;  /* 0x00000001ff037424 */ /* 0x000fe400078e00ff */
[----:B------:R-:W-:-:S10]  /*64e0*/  IMAD.MOV.U32 R8, RZ, RZ, RZ ;  /* 0x000000ffff087224 */ /* 0x000fd400078e00ff */
[----:B------:R-:W-:Y:S05]  /*64f0*/  @!P0 BRA `(.L_x_166) ;  /* 0x0000000c00588947 */ /* 0x000fea0003800000 */
[----:B------:R-:W0:Y:S01]  /*6500*/  LDC R3, c[0x0][0x28c] ;  /* 0x0000a300ff037b82 */ /* 0x000e220000000800 */
[----:B------:R-:W1:Y:S01]  /*6510*/  S2R R13, SR_CgaCtaId ;  /* 0x00000000000d7919 */ /* 0x000e620000008800 */
[----:B------:R-:W-:Y:S01]  /*6520*/  ULDC UR5, c[0x0][0x658] ;  /* 0x0001960000057ab9 */ /* 0x000fe20000000800 */
[----:B------:R-:W-:Y:S01]  /*6530*/  UMOV UR6, 0xffffffff ;  /* 0xffffffff00067882 */ /* 0x000fe20000000000 */
[----:B------:R-:W-:Y:S01]  /*6540*/  BSSY B0, `(.L_x_166) ;  /* 0x00000d1000007945 */ /* 0x000fe20003800000 */
[----:B------:R-:W-:Y:S01]  /*6550*/  USHF.L.U32 UR6, UR6, UR5, URZ ;  /* 0x0000000506067299 */ /* 0x000fe2000800063f */
[----:B------:R-:W-:Y:S01]  /*6560*/  IMAD.MOV.U32 R10, RZ, RZ, 0x1 ;  /* 0x00000001ff0a7424 */ /* 0x000fe200078e00ff */
[----:B------:R-:W-:Y:S01]  /*6570*/  LOP3.LUT R9, R18, 0x2, RZ, 0xfc, !PT ;  /* 0x0000000212097812 */ /* 0x000fe200078efcff */
[----:B------:R-:W-:Y:S01]  /*6580*/  IMAD.MOV.U32 R8, RZ, RZ, RZ ;  /* 0x000000ffff087224 */ /* 0x000fe200078e00ff */
[----:B------:R-:W-:Y:S01]  /*6590*/  ULDC UR4, c[0x0][0x600] ;  /* 0x0001800000047ab9 */ /* 0x000fe20000000800 */
[----:B------:R-:W-:Y:S01]  /*65a0*/  UMOV UR7, 0x1 ;  /* 0x0000000100077882 */ /* 0x000fe20000000000 */
[----:B------:R-:W-:-:S02]  /*65b0*/  UIADD3 UR4, UR4, -0x1, URZ ;  /* 0xffffffff04047890 */ /* 0x000fc4000fffe03f */
[----:B------:R-:W-:Y:S02]  /*65c0*/  USHF.L.U32 UR5, UR7, UR5, URZ ;  /* 0x0000000507057299 */ /* 0x000fe4000800063f */
[----:B------:R-:W-:Y:S01]  /*65d0*/  ULOP3.LUT UR6, URZ, UR6, URZ, 0x33, !UPT ;  /* 0x000000063f067292 */ /* 0x000fe2000f8e333f */
[----:B------:R-:W-:Y:S01]  /*65e0*/  ULDC.64 UR30, c[0x0][0x198] ;  /* 0x00006600001e7ab9 */ /* 0x000fe20000000a00 */
[----:B0-----:R-:W-:-:S05]  /*65f0*/  VIADD R3, R3, 0x3f ;  /* 0x0000003f03037836 */ /* 0x001fca0000000000 */
[----:B------:R-:W-:-:S04]  /*6600*/  SHF.R.S32.HI R4, RZ, 0x1f, R3 ;  /* 0x0000001fff047819 */ /* 0x000fc80000011403 */
[----:B------:R-:W-:Y:S01]  /*6610*/  LEA.HI R4, R4, R3, RZ, 0x6 ;  /* 0x0000000304047211 */ /* 0x000fe200078f30ff */
[C---:B-1----:R-:W-:Y:S02]  /*6620*/  IMAD.SHL.U32 R12, R13.reuse, 0x40, RZ ;  /* 0x000000400d0c7824 */ /* 0x042fe400078e00ff */
[----:B------:R-:W-:Y:S01]  /*6630*/  IMAD.SHL.U32 R13, R13, 0x800, RZ ;  /* 0x000008000d0d7824 */ /* 0x000fe200078e00ff */
[----:B------:R-:W-:Y:S01]  /*6640*/  SHF.R.S32.HI R11, RZ, 0x6, R4 ;  /* 0x00000006ff0b7819 */ /* 0x000fe20000011404 */
[----:B------:R-:W-:Y:S01]  /*6650*/  IMAD.MOV.U32 R3, RZ, RZ, 0x1 ;  /* 0x00000001ff037424 */ /* 0x000fe200078e00ff */
[----:B------:R-:W-:Y:S02]  /*6660*/  LOP3.LUT R12, R12, 0x40, RZ, 0xc0, !PT ;  /* 0x000000400c0c7812 */ /* 0x000fe400078ec0ff */
[----:B------:R-:W-:Y:S01]  /*6670*/  LOP3.LUT R13, R13, 0x800, RZ, 0xc0, !PT ;  /* 0x000008000d0d7812 */ /* 0x000fe200078ec0ff */
[----:B------:R-:W-:-:S07]  /*6680*/  VIADD R19, R11, 0x1 ;  /* 0x000000010b137836 */ /* 0x000fce0000000000 */
.L_x_177:
[----:B------:R-:W-:-:S03]  /*6690*/  UMOV UR7, 0xffffffff ;  /* 0xffffffff00077882 */ /* 0x000fc60000000000 */
[----:B------:R-:W-:Y:S05]  /*66a0*/  BRA.DIV UR7, `(.L_x_167) ;  /* 0x0000000e07b07947 */ /* 0x000fea000b800000 */
[----:B------:R-:W-:-:S13]  /*66b0*/  ELECT P6, URZ, PT ;  /* 0x00000000003f782f */ /* 0x000fda00038c0000 */
.L_x_187:
[----:B------:R-:W0:Y:S01]  /*66c0*/  LDC R4, c[0x0][0x28c] ;  /* 0x0000a300ff047b82 */ /* 0x000e220000000800 */
[----:B------:R-:W-:Y:S01]  /*66d0*/  BSSY B1, `(.L_x_168) ;  /* 0x0000044000017945 */ /* 0x000fe20003800000 */
[----:B0-----:R-:W-:-:S13]  /*66e0*/  ISETP.LT.OR P6, PT, R4, 0x1, !P6 ;  /* 0x000000010400780c */ /* 0x001fda00077c1670 */
[----:B------:R-:W-:Y:S05]  /*66f0*/  @P6 BRA `(.L_x_169) ;  /* 0x0000000400046947 */ /* 0x000fea0003800000 */
[----:B------:R-:W-:Y:S02]  /*6700*/  IMAD.SHL.U32 R20, R20, 0x80, RZ ;  /* 0x0000008014147824 */ /* 0x000fe400078e00ff */
[----:B------:R-:W-:Y:S02]  /*6710*/  IMAD R21, R21, 0x80, R12 ;  /* 0x0000008015157824 */ /* 0x000fe400078e020c */
[----:B------:R-:W-:Y:S02]  /*6720*/  IMAD.MOV.U32 R22, RZ, RZ, RZ ;  /* 0x000000ffff167224 */ /* 0x000fe400078e00ff */
[----:B------:R-:W-:Y:S02]  /*6730*/  IMAD.MOV.U32 R4, RZ, RZ, R19 ;  /* 0x000000ffff047224 */ /* 0x000fe400078e0013 */
[----:B------:R-:W-:Y:S02]  /*6740*/  IMAD.MOV.U32 R5, RZ, RZ, R3 ;  /* 0x000000ffff057224 */ /* 0x000fe400078e0003 */
[----:B------:R-:W-:-:S07]  /*6750*/  IMAD.MOV.U32 R6, RZ, RZ, R8 ;  /* 0x000000ffff067224 */ /* 0x000fce00078e0008 */
.L_x_172:
[----:B------:R-:W0:Y:S01]  /*6760*/  S2R R15, SR_CgaCtaId ;  /* 0x00000000000f7919 */ /* 0x000e220000008800 */
[----:B------:R-:W-:Y:S02]  /*6770*/  MOV R14, 0x400 ;  /* 0x00000400000e7802 */ /* 0x000fe40000000f00 */
[----:B------:R-:W-:Y:S02]  /*6780*/  ISETP.NE.AND P1, PT, R0, RZ, PT ;  /* 0x000000ff0000720c */ /* 0x000fe40003f25270 */
[----:B0-----:R-:W-:Y:S02]  /*6790*/  LEA R25, R15, R14, 0x18 ;  /* 0x0000000e0f197211 */ /* 0x001fe400078ec0ff */
[----:B------:R-:W-:-:S09]  /*67a0*/  SHF.L.U32 R14, R5, 0x1f, RZ ;  /* 0x0000001f050e7819 */ /* 0x000fd200000006ff */
[----:B------:R-:W0:Y:S01]  /*67b0*/  @!P1 LDC R15, c[0x0][0x500] ;  /* 0x00014000ff0f9b82 */ /* 0x000e220000000800 */
[----:B------:R-:W-:-:S04]  /*67c0*/  IMAD R23, R6, 0x8, R25 ;  /* 0x0000000806177824 */ /* 0x000fc800078e0219 */
[----:B------:R-:W1:Y:S02]  /*67d0*/  SYNCS.PHASECHK.TRANS64.TRYWAIT P0, [R23+URZ+0x18], R14 ;  /* 0x0000180e170075a7 */ /* 0x000e64000800017f */
[----:B-1----:R-:W-:Y:S05]  /*67e0*/  @!P0 BRA `(.L_x_170) ;  /* 0x0000000c00808947 */ /* 0x002fea0003800000 */
.L_x_188:
[----:B-1----:R-:W-:Y:S01]  /*67f0*/  PRMT R14, R9, 0x9910, RZ ;  /* 0x00009910090e7816 */ /* 0x002fe200000000ff */
[----:B0-----:R0:W-:Y:S03]  /*6800*/  @!P1 SYNCS.ARRIVE.TRANS64 RZ, [R23+URZ], R15 ;  /* 0x0000000f17ff99a7 */ /* 0x0011e6000800003f */
[----:B------:R-:W-:-:S13]  /*6810*/  ISETP.NE.AND P0, PT, R14, 0x2, PT ;  /* 0x000000020e00780c */ /* 0x000fda0003f05270 */
[----:B0-----:R-:W-:Y:S05]  /*6820*/  @P0 BRA `(.L_x_171) ;  /* 0x0000000000040947 */ /* 0x001fea0003800000 */
[----:B------:R-:W-:Y:S01]  /*6830*/  BPT.TRAP 0x1 ;  /* 0x000000040000795c */ /* 0x000fe20000300000 */
.L_x_171:
[----:B------:R-:W-:Y:S01]  /*6840*/  IMAD R14, R6, 0x8000, R25 ;  /* 0x00008000060e7824 */ /* 0x000fe200078e0219 */
[----:B------:R-:W-:Y:S01]  /*6850*/  R2UR UR34, R22 ;  /* 0x00000000162272ca */ /* 0x000fe200000e0000 */
[----:B------:R-:W-:Y:S01]  /*6860*/  VIADD R4, R4, 0xffffffff ;  /* 0xffffffff04047836 */ /* 0x000fe20000000000 */
[----:B------:R-:W-:Y:S01]  /*6870*/  R2UR UR33, R23 ;  /* 0x00000000172172ca */ /* 0x000fe200000e0000 */
[----:B------:R-:W-:Y:S01]  /*6880*/  UIADD3 UR14, UP0, UR30, 0xf0, URZ ;  /* 0x000000f01e0e7890 */ /* 0x000fe2000ff1e03f */
[----:B------:R-:W-:Y:S01]  /*6890*/  R2UR UR24, R14 ;  /* 0x000000000e1872ca */ /* 0x000fe200000e0000 */
[----:B------:R-:W-:Y:S01]  /*68a0*/  IMAD R14, R6, 0x2000, R13 ;  /* 0x00002000060e7824 */ /* 0x000fe200078e020d */
[----:B------:R-:W-:Y:S01]  /*68b0*/  R2UR UR36, R7 ;  /* 0x00000000072472ca */ /* 0x000fe200000e0000 */
[----:B------:R-:W-:Y:S01]  /*68c0*/  UIADD3 UR42, UP1, UR30, 0x1f0, URZ ;  /* 0x000001f01e2a7890 */ /* 0x000fe2000ff3e03f */
[----:B------:R-:W-:Y:S01]  /*68d0*/  R2UR UR35, R20 ;  /* 0x00000000142372ca */ /* 0x000fe200000e0000 */
[----:B------:R-:W-:Y:S01]  /*68e0*/  IMAD R14, R14, 0x4, R25 ;  /* 0x000000040e0e7824 */ /* 0x000fe200078e0219 */
[----:B------:R-:W-:Y:S01]  /*68f0*/  R2UR UR19, R21 ;  /* 0x00000000151372ca */ /* 0x000fe200000e0000 */
[----:B------:R-:W-:Y:S01]  /*6900*/  UIADD3.X UR15, URZ, UR31, URZ, UP0, !UPT ;  /* 0x0000001f3f0f7290 */ /* 0x000fe200087fe43f */
[----:B------:R-:W-:Y:S01]  /*6910*/  ISETP.GT.AND P1, PT, R4, 0x1, PT ;  /* 0x000000010400780c */ /* 0x000fe20003f24270 */
[----:B------:R-:W-:Y:S01]  /*6920*/  UIADD3 UR26, UR34, 0x20, URZ ;  /* 0x00000020221a7890 */ /* 0x000fe2000fffe03f */
[----:B------:R-:W-:Y:S01]  /*6930*/  R2UR UR8, R14 ;  /* 0x000000000e0872ca */ /* 0x000fe200000e0000 */
[----:B------:R-:W-:Y:S01]  /*6940*/  UIADD3.X UR43, URZ, UR31, URZ, UP1, !UPT ;  /* 0x0000001f3f2b7290 */ /* 0x000fe20008ffe43f */
[----:B------:R-:W-:Y:S01]  /*6950*/  VIADD R6, R6, 0x1 ;  /* 0x0000000106067836 */ /* 0x000fe20000000000 */
[----:B------:R-:W-:Y:S01]  /*6960*/  UIADD3 UR32, UR24, 0x100, URZ ;  /* 0x0000010018207890 */ /* 0x000fe2000fffe03f */
[----:B------:R-:W-:Y:S01]  /*6970*/  VIADD R22, R22, 0x40 ;  /* 0x0000004016167836 */ /* 0x000fe20000000000 */
[----:B------:R-:W-:Y:S01]  /*6980*/  UIADD3 UR24, UR24, 0x4100, URZ ;  /* 0x0000410018187890 */ /* 0x000fe2000fffe03f */
[----:B------:R-:W-:Y:S01]  /*6990*/  UMOV UR22, 0x0 ;  /* 0x0000000000167882 */ /* 0x000fe20000000000 */
[----:B------:R-:W-:Y:S01]  /*69a0*/  UMOV UR23, 0x10000000 ;  /* 0x1000000000177882 */ /* 0x000fe20000000000 */
[----:B------:R-:W-:Y:S01]  /*69b0*/  ISETP.NE.AND P0, PT, R6, 0x3, PT ;  /* 0x000000030600780c */ /* 0x000fe20003f05270 */
[----:B------:R-:W-:Y:S01]  /*69c0*/  UMOV UR25, UR33 ;  /* 0x0000002100197c82 */ /* 0x000fe20008000000 */
[----:B------:R-:W-:Y:S01]  /*69d0*/  UMOV UR28, UR36 ;  /* 0x00000024001c7c82 */ /* 0x000fe20008000000 */
[----:B------:R-:W-:-:S02]  /*69e0*/  UMOV UR27, UR35 ;  /* 0x00000023001b7c82 */ /* 0x000fc40008000000 */
[----:B------:R-:W-:Y:S01]  /*69f0*/  UIADD3 UR16, UR8, 0x18100, URZ ;  /* 0x0001810008107890 */ /* 0x000fe2000fffe03f */
[----:B------:R0:W-:Y:S01]  /*6a00*/  UTMALDG.3D [UR32], [UR14], desc[UR22] ;  /* 0x000016200e0075b4 */ /* 0x0001e20008011000 */
[----:B------:R-:W-:Y:S01]  /*6a10*/  UIADD3 UR8, UR8, 0x1c100, URZ ;  /* 0x0001c10008087890 */ /* 0x000fe2000fffe03f */
[----:B------:R-:W-:Y:S01]  /*6a20*/  SEL R14, RZ, 0x1, P0 ;  /* 0x00000001ff0e7807 */ /* 0x000fe20000000000 */
[----:B------:R-:W-:Y:S01]  /*6a30*/  UMOV UR7, 0x30000 ;  /* 0x0003000000077882 */ /* 0x000fe20000000000 */
[----:B------:R-:W-:Y:S01]  /*6a40*/  UMOV UR17, UR33 ;  /* 0x0000002100117c82 */ /* 0x000fe20008000000 */
[----:B------:R-:W-:Y:S01]  /*6a50*/  UMOV UR18, UR34 ;  /* 0x0000002200127c82 */ /* 0x000fe20008000000 */
[----:B------:R-:W-:Y:S01]  /*6a60*/  UMOV UR20, UR36 ;  /* 0x0000002400147c82 */ /* 0x000fe20008000000 */
[----:B------:R-:W-:Y:S01]  /*6a70*/  UMOV UR9, UR33 ;  /* 0x0000002100097c82 */ /* 0x000fe20008000000 */
[----:B------:R-:W-:Y:S01]  /*6a80*/  UMOV UR11, UR19 ;  /* 0x00000013000b7c82 */ /* 0x000fe20008000000 */
[----:B------:R-:W-:Y:S01]  /*6a90*/  UMOV UR12, UR36 ;  /* 0x00000024000c7c82 */ /* 0x000fe20008000000 */
[----:B------:R0:W-:Y:S01]  /*6aa0*/  UTMALDG.3D [UR24], [UR14], desc[UR22] ;  /* 0x000016180e0075b4 */ /* 0x0001e20008011000 */
[----:B------:R-:W-:Y:S01]  /*6ab0*/  UMOV UR10, UR26 ;  /* 0x0000001a000a7c82 */ /* 0x000fe20008000000 */
[----:B------:R-:W-:-:S02]  /*6ac0*/  LOP3.LUT R5, R5, R14, RZ, 0x3c, !PT ;  /* 0x0000000e05057212 */ /* 0x000fc400078e3cff */
[----:B------:R-:W-:Y:S01]  /*6ad0*/  SEL R6, R6, RZ, P0 ;  /* 0x000000ff06067207 */ /* 0x000fe20000000000 */
[----:B------:R0:W-:Y:S01]  /*6ae0*/  UTMALDG.3D.MULTICAST [UR16], [UR42], UR7, desc[UR22] ;  /* 0x000016102a0073b4 */ /* 0x0001e20008011807 */
[----:B------:R0:W-:Y:S02]  /*6af0*/  UTMALDG.3D.MULTICAST [UR8], [UR42], UR7, desc[UR22] ;  /* 0x000016082a0073b4 */ /* 0x0001e40008011807 */
[----:B0-----:R-:W-:Y:S05]  /*6b00*/  @P1 BRA `(.L_x_172) ;  /* 0xfffffffc00141947 */ /* 0x001fea000383ffff */
.L_x_169:
[----:B------:R-:W-:Y:S05]  /*6b10*/  BSYNC B1 ;  /* 0x0000000000017941 */ /* 0x000fea0003800000 */
.L_x_168:
[----:B------:R-:W-:Y:S01]  /*6b20*/  LOP3.LUT P1, RZ, R10, 0xff, RZ, 0xc0, !PT ;  /* 0x000000ff0aff7812 */ /* 0x000fe2000782c0ff */
[C---:B------:R-:W-:Y:S01]  /*6b30*/  IMAD.IADD R7, R11.reuse, 0x1, R8 ;  /* 0x000000010b077824 */ /* 0x040fe200078e0208 */
[----:B------:R-:W-:Y:S01]  /*6b40*/  ULDC.64 UR8, c[0x0][0x650] ;  /* 0x0001940000087ab9 */ /* 0x000fe20000000a00 */
[----:B------:R-:W-:Y:S01]  /*6b50*/  ISETP.GE.U32.AND P2, PT, R11, 0x3, PT ;  /* 0x000000030b00780c */ /* 0x000fe20003f46070 */
[----:B------:R-:W-:Y:S01]  /*6b60*/  BSSY B1, `(.L_x_173) ;  /* 0x000006c000017945 */ /* 0x000fe20003800000 */
[----:B------:R-:W-:Y:S01]  /*6b70*/  IMAD.MOV.U32 R20, RZ, RZ, -0x1 ;  /* 0xffffffffff147424 */ /* 0x000fe200078e00ff */
[----:B------:R-:W-:Y:S01]  /*6b80*/  ISETP.GT.U32.AND P0, PT, R7, 0x2, PT ;  /* 0x000000020700780c */ /* 0x000fe20003f04070 */
[----:B------:R-:W-:Y:S01]  /*6b90*/  IMAD.MOV.U32 R21, RZ, RZ, -0x1 ;  /* 0xffffffffff157424 */ /* 0x000fe200078e00ff */
[----:B------:R-:W-:Y:S02]  /*6ba0*/  PRMT R10, RZ, 0x7610, R10 ;  /* 0x00007610ff0a7816 */ /* 0x000fe4000000000a */
[----:B------:R-:W-:-:S03]  /*6bb0*/  ISETP.LT.U32.AND P0, PT, R11, 0x3, P0 ;  /* 0x000000030b00780c */ /* 0x000fc60000701070 */
[----:B------:R-:W0:Y:S01]  /*6bc0*/  @P1 S2R R5, SR_CgaCtaId ;  /* 0x0000000000051919 */ /* 0x000e220000008800 */
[----:B------:R-:W-:-:S04]  /*6bd0*/  @P1 MOV R4, 0x400 ;  /* 0x0000040000041802 */ /* 0x000fc80000000f00 */
[----:B0-----:R-:W-:Y:S01]  /*6be0*/  @P1 LEA R6, R5, R4, 0x18 ;  /* 0x0000000405061211 */ /* 0x001fe200078ec0ff */
[----:B------:R-:W-:Y:S01]  /*6bf0*/  IMAD.WIDE.U32 R4, R7, -0x55555555, RZ ;  /* 0xaaaaaaab07047825 */ /* 0x000fe200078e00ff */
[----:B------:R-:W-:Y:S02]  /*6c00*/  SEL R4, RZ, 0x1, !P0 ;  /* 0x00000001ff047807 */ /* 0x000fe40004000000 */
[----:B------:R0:W-:Y:S01]  /*6c10*/  @P1 SYNCS.ARRIVE.TRANS64.A1T0 RZ, [R6+URZ+0x48], RZ ;  /* 0x000048ff06ff19a7 */ /* 0x0001e2000810003f */
[----:B------:R-:W-:Y:S02]  /*6c20*/  IADD3 R16, P1, R16, UR38, RZ ;  /* 0x0000002610107c10 */ /* 0x000fe4000ff3e0ff */
[----:B------:R-:W-:Y:S02]  /*6c30*/  LOP3.LUT R3, R3, R4, RZ, 0x3c, !PT ;  /* 0x0000000403037212 */ /* 0x000fe400078e3cff */
[----:B------:R-:W-:Y:S02]  /*6c40*/  IADD3.X R17, R17, UR41, RZ, P1, !PT ;  /* 0x0000002911117c10 */ /* 0x000fe40008ffe4ff */
[----:B------:R-:W-:-:S02]  /*6c50*/  ISETP.GE.U32.AND P0, PT, R16, UR8, PT ;  /* 0x0000000810007c0c */ /* 0x000fc4000bf06070 */
[----:B0-----:R-:W-:Y:S02]  /*6c60*/  SHF.R.U32.HI R6, RZ, 0x1, R5 ;  /* 0x00000001ff067819 */ /* 0x001fe40000011605 */
[----:B------:R-:W-:Y:S02]  /*6c70*/  ISETP.GE.U32.AND.EX P0, PT, R17, UR9, PT, P0 ;  /* 0x0000000911007c0c */ /* 0x000fe4000bf06100 */
[----:B------:R-:W-:Y:S01]  /*6c80*/  @P2 LOP3.LUT R3, R3, 0x1, R6, 0x78, !PT ;  /* 0x0000000103032812 */ /* 0x000fe200078e7806 */
[----:B------:R-:W-:Y:S01]  /*6c90*/  IMAD R8, R6, -0x3, R7 ;  /* 0xfffffffd06087824 */ /* 0x000fe200078e0207 */
[----:B------:R-:W-:Y:S01]  /*6ca0*/  PRMT R4, RZ, 0x7610, R4 ;  /* 0x00007610ff047816 */ /* 0x000fe20000000004 */
[----:B------:R-:W-:-:S08]  /*6cb0*/  IMAD.MOV.U32 R7, RZ, RZ, -0x1 ;  /* 0xffffffffff077424 */ /* 0x000fd000078e00ff */
[----:B------:R-:W-:Y:S05]  /*6cc0*/  @P0 BRA `(.L_x_174) ;  /* 0x0000000400540947 */ /* 0x000fea0003800000 */
[----:B------:R-:W0:Y:S01]  /*6cd0*/  S2R R15, SR_CTAID.X ;  /* 0x00000000000f7919 */ /* 0x000e220000002500 */
[----:B------:R-:W-:Y:S01]  /*6ce0*/  ULDC.64 UR8, c[0x0][0x628] ;  /* 0x00018a0000087ab9 */ /* 0x000fe20000000a00 */
[----:B------:R-:W-:Y:S01]  /*6cf0*/  ULDC UR10, c[0x0][0x630] ;  /* 0x00018c00000a7ab9 */ /* 0x000fe20000000800 */
[----:B------:R-:W-:Y:S01]  /*6d00*/  ISETP.NE.U32.AND P0, PT, RZ, UR8, PT ;  /* 0x00000008ff007c0c */ /* 0x000fe2000bf05070 */
[----:B------:R-:W1:Y:S01]  /*6d10*/  S2R R20, SR_CTAID.Y ;  /* 0x0000000000147919 */ /* 0x000e620000002600 */
[----:B------:R-:W-:Y:S01]  /*6d20*/  ULDC UR11, c[0x0][0x150] ;  /* 0x00005400000b7ab9 */ /* 0x000fe20000000800 */
[----:B------:R-:W-:Y:S01]  /*6d30*/  IMAD.MOV.U32 R4, RZ, RZ, R16 ;  /* 0x000000ffff047224 */ /* 0x000fe200078e0010 */
[----:B------:R-:W-:Y:S01]  /*6d40*/  ISETP.NE.AND.EX P0, PT, RZ, UR9, PT, P0 ;  /* 0x00000009ff007c0c */ /* 0x000fe2000bf05300 */
[----:B------:R-:W-:Y:S01]  /*6d50*/  IMAD.MOV.U32 R5, RZ, RZ, R17 ;  /* 0x000000ffff057224 */ /* 0x000fe200078e0011 */
[----:B0-----:R-:W-:-:S11]  /*6d60*/  I2FP.F32.U32 R22, R15 ;  /* 0x0000000f00167245 */ /* 0x001fd60000201000 */
[----:B------:R-:W-:Y:S05]  /*6d70*/  @!P0 BRA `(.L_x_175) ;  /* 0x0000000000288947 */ /* 0x000fea0003800000 */
[----:B------:R-:W-:Y:S02]  /*6d80*/  ULDC UR7, c[0x0][0x634] ;  /* 0x00018d0000077ab9 */ /* 0x000fe40000000800 */
[----:B------:R-:W-:-:S05]  /*6d90*/  IADD3 R5, P0, R16, UR7, RZ ;  /* 0x0000000710057c10 */ /* 0x000fca000ff1e0ff */
[----:B------:R-:W-:-:S04]  /*6da0*/  IMAD.X R21, RZ, RZ, R17, P0 ;  /* 0x000000ffff157224 */ /* 0x000fc800000e0611 */
[----:B------:R-:W-:-:S04]  /*6db0*/  IMAD.WIDE.U32 R6, R21, UR8, RZ ;  /* 0x0000000815067c25 */ /* 0x000fc8000f8e00ff */
[----:B------:R-:W-:-:S04]  /*6dc0*/  IMAD.WIDE.U32 R6, P0, R5, UR9, R6 ;  /* 0x0000000905067c25 */ /* 0x000fc8000f800006 */
[----:B------:R-:W-:-:S04]  /*6dd0*/  IMAD.WIDE.U32 R4, R5, UR8, RZ ;  /* 0x0000000805047c25 */ /* 0x000fc8000f8e00ff */
[----:B------:R-:W-:Y:S01]  /*6de0*/  IMAD.MOV.U32 R4, RZ, RZ, R7 ;  /* 0x000000ffff047224 */ /* 0x000fe200078e0007 */
[----:B------:R-:W-:Y:S01]  /*6df0*/  IADD3 RZ, P1, R5, R6, RZ ;  /* 0x0000000605ff7210 */ /* 0x000fe20007f3e0ff */
[----:B------:R-:W-:-:S04]  /*6e00*/  IMAD.X R5, RZ, RZ, RZ, P0 ;  /* 0x000000ffff057224 */ /* 0x000fc800000e06ff */
[----:B------:R-:W-:-:S08]  /*6e10*/  IMAD.WIDE.U32.X R4, R21, UR9, R4, P1 ;  /* 0x0000000915047c25 */ /* 0x000fd000088e0404 */
.L_x_175:
[--C-:B------:R-:W-:Y:S01]  /*6e20*/  SHF.R.U64 R14, R4, UR10, R5.reuse ;  /* 0x0000000a040e7c19 */ /* 0x100fe20008001205 */
[----:B------:R-:W-:Y:S01]  /*6e30*/  FMUL R22, R22, UR11 ;  /* 0x0000000b16167c20 */ /* 0x000fe20008400000 */
[----:B------:R-:W-:Y:S01]  /*6e40*/  SHF.R.U32.HI R4, RZ, UR10, R5 ;  /* 0x0000000aff047c19 */ /* 0x000fe20008011605 */
[----:B------:R-:W0:Y:S01]  /*6e50*/  LDC R6, c[0x0][0x144] ;  /* 0x00005100ff067b82 */ /* 0x000e220000000800 */
[----:B------:R-:W-:Y:S01]  /*6e60*/  IADD3 R5, P0, RZ, -R14, RZ ;  /* 0x8000000eff057210 */ /* 0x000fe20007f1e0ff */
[----:B------:R-:W-:Y:S01]  /*6e70*/  ULDC UR7, c[0x0][0x154] ;  /* 0x0000550000077ab9 */ /* 0x000fe20000000800 */
[----:B-1----:R-:W-:Y:S01]  /*6e80*/  I2FP.F32.U32 R7, R20 ;  /* 0x0000001400077245 */ /* 0x002fe20000201000 */
[----:B------:R-:W1:Y:S01]  /*6e90*/  F2I.U32.TRUNC.NTZ R22, R22 ;  /* 0x0000001600167305 */ /* 0x000e62000020f000 */
[----:B------:R-:W-:Y:S01]  /*6ea0*/  ULDC.64 UR8, c[0x0][0x620] ;  /* 0x0001880000087ab9 */ /* 0x000fe20000000a00 */
[----:B------:R-:W-:Y:S01]  /*6eb0*/  IMAD.X R4, RZ, RZ, ~R4, P0 ;  /* 0x000000ffff047224 */ /* 0x000fe200000e0e04 */
[----:B------:R-:W-:Y:S01]  /*6ec0*/  ISETP.NE.AND P2, PT, R2, 0x1, PT ;  /* 0x000000010200780c */ /* 0x000fe20003f45270 */
[----:B------:R-:W-:Y:S01]  /*6ed0*/  FMUL R23, R7, UR7 ;  /* 0x0000000707177c20 */ /* 0x000fe20008400000 */
[----:B------:R-:W2:Y:S01]  /*6ee0*/  LDC R25, c[0x0][0x148] ;  /* 0x00005200ff197b82 */ /* 0x000ea20000000800 */
[----:B------:R-:W-:Y:S01]  /*6ef0*/  IMAD R4, R4, UR8, RZ ;  /* 0x0000000804047c24 */ /* 0x000fe2000f8e02ff */
[----:B------:R-:W-:-:S03]  /*6f00*/  ULDC UR7, c[0x0][0x618] ;  /* 0x0001860000077ab9 */ /* 0x000fc60000000800 */
[----:B------:R-:W3:Y:S01]  /*6f10*/  F2I.U32.TRUNC.NTZ R23, R23 ;  /* 0x0000001700177305 */ /* 0x000ee2000020f000 */
[C---:B------:R-:W-:Y:S02]  /*6f20*/  IMAD R7, R5.reuse, UR9, R4 ;  /* 0x0000000905077c24 */ /* 0x040fe4000f8e0204 */
[----:B------:R-:W-:Y:S01]  /*6f30*/  IMAD.WIDE.U32 R4, R5, UR8, R16 ;  /* 0x0000000805047c25 */ /* 0x000fe2000f8e0010 */
[----:B------:R-:W-:Y:S02]  /*6f40*/  ULDC.64 UR8, c[0x0][0x640] ;  /* 0x0001900000087ab9 */ /* 0x000fe40000000a00 */
[----:B------:R-:W-:Y:S01]  /*6f50*/  ISETP.NE.U32.AND P0, PT, RZ, UR8, PT ;  /* 0x00000008ff007c0c */ /* 0x000fe2000bf05070 */
[----:B------:R-:W-:Y:S02]  /*6f60*/  IMAD.IADD R5, R5, 0x1, R7 ;  /* 0x0000000105057824 */ /* 0x000fe400078e0207 */
[----:B-1----:R-:W-:Y:S01]  /*6f70*/  IMAD.MOV R22, RZ, RZ, -R22 ;  /* 0x000000ffff167224 */ /* 0x002fe200078e0a16 */
[----:B------:R-:W-:-:S02]  /*6f80*/  ISETP.NE.AND.EX P0, PT, RZ, UR9, PT, P0 ;  /* 0x00000009ff007c0c */ /* 0x000fc4000bf05300 */
[----:B------:R-:W-:Y:S01]  /*6f90*/  SHF.R.U64 R21, R4, UR7, R5 ;  /* 0x0000000704157c19 */ /* 0x000fe20008001205 */
[----:B0-----:R-:W-:Y:S01]  /*6fa0*/  IMAD R15, R6, R22, R15 ;  /* 0x00000016060f7224 */ /* 0x001fe200078e020f */
[----:B------:R-:W-:Y:S01]  /*6fb0*/  SHF.R.U32.HI R4, RZ, UR7, R5 ;  /* 0x00000007ff047c19 */ /* 0x000fe20008011605 */
[----:B------:R-:W-:Y:S01]  /*6fc0*/  ULDC UR7, c[0x0][0x608] ;  /* 0x0001820000077ab9 */ /* 0x000fe20000000800 */
[----:B---3--:R-:W-:Y:S02]  /*6fd0*/  IMAD.MOV R6, RZ, RZ, -R23 ;  /* 0x000000ffff067224 */ /* 0x008fe400078e0a17 */
[--C-:B------:R-:W-:Y:S02]  /*6fe0*/  SHF.R.U64 R22, R21, UR7, R4.reuse ;  /* 0x0000000715167c19 */ /* 0x100fe40008001204 */
[----:B------:R-:W-:Y:S01]  /*6ff0*/  SHF.R.U32.HI R5, RZ, UR7, R4 ;  /* 0x00000007ff057c19 */ /* 0x000fe20008011604 */
[----:B------:R-:W-:Y:S01]  /*7000*/  ULDC UR7, c[0x0][0x658] ;  /* 0x0001960000077ab9 */ /* 0x000fe20000000800 */
[----:B--2---:R-:W-:-:S02]  /*7010*/  @P2 IMAD R15, R25, R6, R20 ;  /* 0x00000006190f2224 */ /* 0x004fc400078e0214 */
[--C-:B------:R-:W-:Y:S02]  /*7020*/  SHF.R.U64 R20, R22, UR7, R5.reuse ;  /* 0x0000000716147c19 */ /* 0x100fe40008001205 */
[----:B------:R-:W-:-:S03]  /*7030*/  SHF.R.U32.HI R23, RZ, UR7, R5 ;  /* 0x00000007ff177c19 */ /* 0x000fc60008011605 */
[----:B------:R-:W-:Y:S02]  /*7040*/  IMAD.MOV.U32 R6, RZ, RZ, R20 ;  /* 0x000000ffff067224 */ /* 0x000fe400078e0014 */
[----:B------:R-:W-:Y:S01]  /*7050*/  IMAD.MOV.U32 R5, RZ, RZ, R23 ;  /* 0x000000ffff057224 */ /* 0x000fe200078e0017 */
[----:B------:R-:W-:Y:S06]  /*7060*/  @!P0 BRA `(.L_x_176) ;  /* 0x00000000002c8947 */ /* 0x000fec0003800000 */
        /* <DEDUP_REMOVED lines=9> */
[----:B------:R-:W-:-:S04]  /*7100*/  IMAD.WIDE.U32.X R4, R23, UR9, R4, P1 ;  /* 0x0000000917047c25 */ /* 0x000fc800088e0404 */
[----:B------:R-:W-:-:S07]  /*7110*/  IMAD.MOV.U32 R6, RZ, RZ, R4 ;  /* 0x000000ffff067224 */ /* 0x000fce00078e0004 */
.L_x_176:
[----:B------:R-:W-:Y:S01]  /*7120*/  ULDC UR7, c[0x0][0x648] ;  /* 0x0001920000077ab9 */ /* 0x000fe20000000800 */
[----:B------:R-:W-:Y:S01]  /*7130*/  LOP3.LUT R4, R22, UR6, RZ, 0xc0, !PT ;  /* 0x0000000616047c12 */ /* 0x000fe2000f8ec0ff */
[----:B------:R-:W-:Y:S01]  /*7140*/  ULDC UR8, c[0x0][0x610] ;  /* 0x0001840000087ab9 */ /* 0x000fe20000000800 */
[----:B------:R-:W-:Y:S01]  /*7150*/  SHF.R.U64 R5, R6, UR7, R5 ;  /* 0x0000000706057c19 */ /* 0x000fe20008001205 */
[----:B------:R-:W-:Y:S01]  /*7160*/  ULDC UR7, c[0x0][0x638] ;  /* 0x00018e0000077ab9 */ /* 0x000fe20000000800 */
[----:B------:R-:W-:-:S03]  /*7170*/  LOP3.LUT R21, R21, UR4, RZ, 0xc0, !PT ;  /* 0x0000000415157c12 */ /* 0x000fc6000f8ec0ff */
[----:B------:R-:W-:Y:S02]  /*7180*/  IMAD.MOV R7, RZ, RZ, -R5 ;  /* 0x000000ffff077224 */ /* 0x000fe400078e0a05 */
[----:B------:R-:W-:Y:S02]  /*7190*/  IMAD R4, R5, UR5, R4 ;  /* 0x0000000505047c24 */ /* 0x000fe4000f8e0204 */
[----:B------:R-:W-:Y:S01]  /*71a0*/  IMAD R20, R7, UR7, R20 ;  /* 0x0000000707147c24 */ /* 0x000fe2000f8e0214 */
[----:B------:R-:W-:Y:S01]  /*71b0*/  ULDC UR7, c[0x0][0x600] ;  /* 0x0001800000077ab9 */ /* 0x000fe20000000800 */
[----:B------:R-:W-:Y:S02]  /*71c0*/  IMAD R15, R4, UR8, R15 ;  /* 0x00000008040f7c24 */ /* 0x000fe4000f8e020f */
[----:B------:R-:W-:Y:S02]  /*71d0*/  IMAD R20, R20, UR7, R21 ;  /* 0x0000000714147c24 */ /* 0x000fe4000f8e0215 */
[----:B------:R-:W-:-:S02]  /*71e0*/  IMAD.MOV.U32 R4, RZ, RZ, 0x1 ;  /* 0x00000001ff047424 */ /* 0x000fc400078e00ff */
[----:B------:R-:W-:Y:S01]  /*71f0*/  IMAD.MOV.U32 R7, RZ, RZ, R14 ;  /* 0x000000ffff077224 */ /* 0x000fe200078e000e */
[----:B------:R-:W-:Y:S02]  /*7200*/  SEL R21, R20, R15, !P2 ;  /* 0x0000000f14157207 */ /* 0x000fe40005000000 */
[----:B------:R-:W-:-:S07]  /*7210*/  SEL R20, R15, R20, !P2 ;  /* 0x000000140f147207 */ /* 0x000fce0005000000 */
.L_x_174:
[----:B------:R-:W-:Y:S05]  /*7220*/  BSYNC B1 ;  /* 0x0000000000017941 */ /* 0x000fea0003800000 */
.L_x_173:
[----:B------:R-:W-:-:S13]  /*7230*/  LOP3.LUT P0, RZ, R4, 0xff, RZ, 0xc0, !PT ;  /* 0x000000ff04ff7812 */ /* 0x000fda000780c0ff */
[----:B------:R-:W-:Y:S05]  /*7240*/  @P0 BRA `(.L_x_177) ;  /* 0xfffffff400100947 */ /* 0x000fea000383ffff */
[----:B------:R-:W-:Y:S05]  /*7250*/  BSYNC B0 ;  /* 0x0000000000007941 */ /* 0x000fea0003800000 */
.L_x_166:
[----:B------:R-:W-:-:S03]  /*7260*/  UMOV UR7, 0xffffffff ;  /* 0xffffffff00077882 */ /* 0x000fc60000000000 */
[----:B------:R-:W-:Y:S05]  /*7270*/  BRA.DIV UR7, `(.L_x_178) ;  /* 0x0000000207f07947 */ /* 0x000fea000b800000 */
[----:B------:R-:W-:-:S13]  /*7280*/  ELECT P6, URZ, PT ;  /* 0x00000000003f782f */ /* 0x000fda00038c0000 */
.L_x_191:
[----:B------:R-:W-:Y:S04]  /*7290*/  BSSY B0, `(.L_x_179) ;  /* 0x0000022000007945 */ /* 0x000fe80003800000 */
[----:B------:R-:W-:Y:S05]  /*72a0*/  @!P6 BRA `(.L_x_180) ;  /* 0x000000000080e947 */ /* 0x000fea0003800000 */
[----:B------:R-:W-:-:S04]  /*72b0*/  LOP3.LUT R18, R18, 0x2, RZ, 0xfc, !PT ;  /* 0x0000000212127812 */ /* 0x000fc800078efcff */
[----:B------:R-:W-:-:S13]  /*72c0*/  ISETP.NE.AND P0, PT, R18, 0x3, PT ;  /* 0x000000031200780c */ /* 0x000fda0003f05270 */
[----:B------:R-:W-:Y:S05]  /*72d0*/  @!P0 BRA `(.L_x_181) ;  /* 0x0000000000048947 */ /* 0x000fea0003800000 */
[----:B------:R-:W-:Y:S01]  /*72e0*/  BPT.TRAP 0x1 ;  /* 0x000000040000795c */ /* 0x000fe20000300000 */
.L_x_181:
[----:B------:R-:W0:Y:S01]  /*72f0*/  S2R R5, SR_CgaCtaId ;  /* 0x0000000000057919 */ /* 0x000e220000008800 */
[----:B------:R-:W-:Y:S02]  /*7300*/  MOV R0, 0x400 ;  /* 0x0000040000007802 */ /* 0x000fe40000000f00 */
[----:B------:R-:W-:Y:S02]  /*7310*/  SHF.L.U32 R2, R3, 0x1f, RZ ;  /* 0x0000001f03027819 */ /* 0x000fe400000006ff */
[----:B0-----:R-:W-:-:S05]  /*7320*/  LEA R5, R5, R0, 0x18 ;  /* 0x0000000005057211 */ /* 0x001fca00078ec0ff */
[----:B------:R-:W-:-:S04]  /*7330*/  VIADD R5, R5, 0x18 ;  /* 0x0000001805057836 */ /* 0x000fc80000000000 */
[C---:B------:R-:W-:Y:S02]  /*7340*/  IMAD R7, R8.reuse, 0x8, R5 ;  /* 0x0000000808077824 */ /* 0x040fe400078e0205 */
[----:B------:R-:W-:Y:S02]  /*7350*/  VIADD R8, R8, 0x1 ;  /* 0x0000000108087836 */ /* 0x000fe40000000000 */
[----:B------:R-:W0:Y:S03]  /*7360*/  SYNCS.PHASECHK.TRANS64.TRYWAIT P0, [R7+URZ], R2 ;  /* 0x00000002070075a7 */ /* 0x000e26000800017f */
[----:B------:R-:W-:-:S04]  /*7370*/  ISETP.NE.AND P1, PT, R8, 0x3, PT ;  /* 0x000000030800780c */ /* 0x000fc80003f25270 */
[----:B------:R-:W-:Y:S02]  /*7380*/  SEL R0, RZ, 0x1, P1 ;  /* 0x00000001ff007807 */ /* 0x000fe40000800000 */
[----:B------:R-:W-:Y:S02]  /*7390*/  SEL R8, R8, RZ, P1 ;  /* 0x000000ff08087207 */ /* 0x000fe40000800000 */
[----:B------:R-:W-:-:S03]  /*73a0*/  LOP3.LUT R9, R3, R0, RZ, 0x3c, !PT ;  /* 0x0000000003097212 */ /* 0x000fc600078e3cff */
[----:B------:R-:W-:Y:S01]  /*73b0*/  IMAD R4, R8, 0x8, R5 ;  /* 0x0000000808047824 */ /* 0x000fe200078e0205 */
[----:B------:R-:W-:Y:S01]  /*73c0*/  SHF.L.U32 R3, R9, 0x1f, RZ ;  /* 0x0000001f09037819 */ /* 0x000fe200000006ff */
[----:B0-----:R-:W-:Y:S06]  /*73d0*/  @!P0 BRA `(.L_x_182) ;  /* 0x0000000000b88947 */ /* 0x001fec0003800000 */
.L_x_192:
[----:B------:R-:W1:Y:S01]  /*73e0*/  SYNCS.PHASECHK.TRANS64.TRYWAIT P0, [R4+URZ], R3 ;  /* 0x00000003040075a7 */ /* 0x000e62000800017f */
[----:B------:R-:W-:-:S05]  /*73f0*/  VIADD R0, R8, 0x1 ;  /* 0x0000000108007836 */ /* 0x000fca0000000000 */
[----:B------:R-:W-:-:S04]  /*7400*/  ISETP.NE.AND P1, PT, R0, 0x3, PT ;  /* 0x000000030000780c */ /* 0x000fc80003f25270 */
[----:B0-----:R-:W-:Y:S02]  /*7410*/  SEL R2, RZ, 0x1, P1 ;  /* 0x00000001ff027807 */ /* 0x001fe40000800000 */
[----:B------:R-:W-:Y:S02]  /*7420*/  SEL R0, R0, RZ, P1 ;  /* 0x000000ff00007207 */ /* 0x000fe40000800000 */
[----:B------:R-:W-:Y:S01]  /*7430*/  LOP3.LUT R2, R9, R2, RZ, 0x3c, !PT ;  /* 0x0000000209027212 */ /* 0x000fe200078e3cff */
[----:B-1----:R-:W-:Y:S06]  /*7440*/  @!P0 BRA `(.L_x_183) ;  /* 0x0000000000b08947 */ /* 0x002fec0003800000 */
.L_x_193:
[----:B------:R-:W-:Y:S01]  /*7450*/  IMAD R5, R0, 0x8, R5 ;  /* 0x0000000800057824 */ /* 0x000fe200078e0205 */
[----:B------:R-:W-:-:S07]  /*7460*/  SHF.L.U32 R0, R2, 0x1f, RZ ;  /* 0x0000001f02007819 */ /* 0x000fce00000006ff */
.L_x_184:
[----:B-1----:R1:W2:Y:S02]  /*7470*/  SYNCS.PHASECHK.TRANS64.TRYWAIT P0, [R5+URZ], R0 ;  /* 0x00000000050075a7 */ /* 0x0022a4000800017f */
[----:B--2---:R-:W-:Y:S05]  /*7480*/  @!P0 NANOSLEEP.SYNCS 0x989680 ;  /* 0x009896800000895d */ /* 0x004fea0003900000 */
[----:B------:R-:W2:Y:S02]  /*7490*/  @!P0 SYNCS.PHASECHK.TRANS64 P0, [R5+URZ], R0 ;  /* 0x00000000050085a7 */ /* 0x000ea4000800007f */
[----:B--2---:R-:W-:Y:S05]  /*74a0*/  @!P0 BRA `(.L_x_184) ;  /* 0xfffffffc00f08947 */ /* 0x004fea000383ffff */
.L_x_180:
[----:B------:R-:W-:Y:S05]  /*74b0*/  BSYNC B0 ;  /* 0x0000000000007941 */ /* 0x000fea0003800000 */
.L_x_179:
[----:B------:R-:W-:Y:S05]  /*74c0*/  EXIT ;  /* 0x000000000000794d */ /* 0x000fea0003800000 */
.L_x_21:
[----:B-1----:R1:W2:Y:S02]  /*74d0*/  SYNCS.PHASECHK.TRANS64.TRYWAIT P1, [R3+URZ], R0 ;  /* 0x00000000030075a7 */ /* 0x0022a4000802017f */
[----:B--2---:R-:W-:Y:S05]  /*74e0*/  @!P1 NANOSLEEP.SYNCS 0x989680 ;  /* 0x009896800000995d */ /* 0x004fea0003900000 */
[----:B------:R-:W2:Y:S02]  /*74f0*/  @!P1 SYNCS.PHASECHK.TRANS64 P1, [R3+URZ], R0 ;  /* 0x00000000030095a7 */ /* 0x000ea4000802007f */
[----:B--2---:R-:W-:Y:S05]  /*7500*/  @!P1 BRA `(.L_x_21) ;  /* 0xfffffffc00f09947 */ /* 0x004fea000383ffff */
[----:B------:R-:W-:Y:S05]  /*7510*/  BRA `(.L_x_20) ;  /* 0xffffffa0009c7947 */ /* 0x000fea000383ffff */
.L_x_26:
[----:B-1----:R1:W2:Y:S02]  /*7520*/  SYNCS.PHASECHK.TRANS64.TRYWAIT P1, [R5+URZ], R4 ;  /* 0x00000004050075a7 */ /* 0x0022a4000802017f */
[----:B--2---:R-:W-:Y:S05]  /*7530*/  @!P1 NANOSLEEP.SYNCS 0x989680 ;  /* 0x009896800000995d */ /* 0x004fea0003900000 */
[----:B------:R-:W2:Y:S02]  /*7540*/  @!P1 SYNCS.PHASECHK.TRANS64 P1, [R5+URZ], R4 ;  /* 0x00000004050095a7 */ /* 0x000ea4000802007f */
[----:B--2---:R-:W-:Y:S05]  /*7550*/  @!P1 BRA `(.L_x_26) ;  /* 0xfffffffc00f09947 */ /* 0x004fea000383ffff */
[----:B------:R-:W-:Y:S05]  /*7560*/  BRA `(.L_x_25) ;  /* 0xffffffa400e87947 */ /* 0x000fea000383ffff */
.L_x_167:
[----:B------:R-:W-:Y:S01]  /*7570*/  BSSY B1, `(.L_x_185) ;  /* 0x0000006000017945 */ /* 0x000fe20003800000 */
[----:B------:R-:W-:-:S07]  /*7580*/  IMAD.MOV.U32 R15, RZ, RZ, -0x1 ;  /* 0xffffffffff0f7424 */ /* 0x000fce00078e00ff */
[----:B------:R-:W-:Y:S05]  /*7590*/  WARPSYNC.COLLECTIVE R15, `(.L_x_186) ;  /* 0x000000000f0c7348 */ /* 0x000fea0003c00000 */
[----:B------:R-:W-:Y:S02]  /*75a0*/  ELECT P6, UR62, PT ;  /* 0x00000000003e782f */ /* 0x000fe400038c0000 */
[----:B------:R-:W-:Y:S01]  /*75b0*/  MOV R14, UR62 ;  /* 0x0000003e000e7c02 */ /* 0x000fe20008000f00 */
[----:B------:R-:W-:Y:S10]  /*75c0*/  ENDCOLLECTIVE ;  /* 0x000000000000791b */ /* 0x000ff40003800000 */
.L_x_186:
[----:B------:R-:W-:Y:S05]  /*75d0*/  BSYNC B1 ;  /* 0x0000000000017941 */ /* 0x000fea0003800000 */
.L_x_185:
[----:B------:R-:W-:Y:S05]  /*75e0*/  BRA `(.L_x_187) ;  /* 0xfffffff000347947 */ /* 0x000fea000383ffff */
.L_x_170:
[----:B-1----:R1:W2:Y:S02]  /*75f0*/  SYNCS.PHASECHK.TRANS64.TRYWAIT P0, [R23+URZ+0x18], R14 ;  /* 0x0000180e170075a7 */ /* 0x0022a4000800017f */
[----:B--2---:R-:W-:Y:S05]  /*7600*/  @!P0 NANOSLEEP.SYNCS 0x989680 ;  /* 0x009896800000895d */ /* 0x004fea0003900000 */
[----:B------:R-:W2:Y:S02]  /*7610*/  @!P0 SYNCS.PHASECHK.TRANS64 P0, [R23+URZ+0x18], R14 ;  /* 0x0000180e170085a7 */ /* 0x000ea4000800007f */
[----:B--2---:R-:W-:Y:S05]  /*7620*/  @!P0 BRA `(.L_x_170) ;  /* 0xfffffffc00f08947 */ /* 0x004fea000383ffff */
[----:B------:R-:W-:Y:S05]  /*7630*/  BRA `(.L_x_188) ;  /* 0xfffffff0006c7947 */ /* 0x000fea000383ffff */
.L_x_178:
[----:B------:R-:W-:Y:S01]  /*7640*/  BSSY B0, `(.L_x_189) ;  /* 0x0000006000007945 */ /* 0x000fe20003800000 */
[----:B------:R-:W-:-:S07]  /*7650*/  IMAD.MOV.U32 R15, RZ, RZ, -0x1 ;  /* 0xffffffffff0f7424 */ /* 0x000fce00078e00ff */
[----:B------:R-:W-:Y:S05]  /*7660*/  WARPSYNC.COLLECTIVE R15, `(.L_x_190) ;  /* 0x000000000f0c7348 */ /* 0x000fea0003c00000 */
[----:B------:R-:W-:Y:S02]  /*7670*/  ELECT P6, UR62, PT ;  /* 0x00000000003e782f */ /* 0x000fe400038c0000 */
[----:B------:R-:W-:Y:S01]  /*7680*/  MOV R14, UR62 ;  /* 0x0000003e000e7c02 */ /* 0x000fe20008000f00 */
[----:B------:R-:W-:Y:S10]  /*7690*/  ENDCOLLECTIVE ;  /* 0x000000000000791b */ /* 0x000ff40003800000 */
.L_x_190:
[----:B------:R-:W-:Y:S05]  /*76a0*/  BSYNC B0 ;  /* 0x0000000000007941 */ /* 0x000fea0003800000 */
.L_x_189:
[----:B------:R-:W-:Y:S05]  /*76b0*/  BRA `(.L_x_191) ;  /* 0xfffffff800f47947 */ /* 0x000fea000383ffff */
.L_x_182:
[----:B0-----:R0:W1:Y:S02]  /*76c0*/  SYNCS.PHASECHK.TRANS64.TRYWAIT P0, [R7+URZ], R2 ;  /* 0x00000002070075a7 */ /* 0x001064000800017f */
[----:B-1----:R-:W-:Y:S05]  /*76d0*/  @!P0 NANOSLEEP.SYNCS 0x989680 ;  /* 0x009896800000895d */ /* 0x002fea0003900000 */
[----:B------:R-:W1:Y:S02]  /*76e0*/  @!P0 SYNCS.PHASECHK.TRANS64 P0, [R7+URZ], R2 ;  /* 0x00000002070085a7 */ /* 0x000e64000800007f */
[----:B-1----:R-:W-:Y:S05]  /*76f0*/  @!P0 BRA `(.L_x_182) ;  /* 0xfffffffc00f08947 */ /* 0x002fea000383ffff */
[----:B------:R-:W-:Y:S05]  /*7700*/  BRA `(.L_x_192) ;  /* 0xfffffffc00347947 */ /* 0x000fea000383ffff */
.L_x_183:
[----:B0-----:R0:W1:Y:S02]  /*7710*/  SYNCS.PHASECHK.TRANS64.TRYWAIT P0, [R4+URZ], R3 ;  /* 0x00000003040075a7 */ /* 0x001064000800017f */
[----:B-1----:R-:W-:Y:S05]  /*7720*/  @!P0 NANOSLEEP.SYNCS 0x989680 ;  /* 0x009896800000895d */ /* 0x002fea0003900000 */
[----:B------:R-:W1:Y:S02]  /*7730*/  @!P0 SYNCS.PHASECHK.TRANS64 P0, [R4+URZ], R3 ;  /* 0x00000003040085a7 */ /* 0x000e64000800007f */
[----:B-1----:R-:W-:Y:S05]  /*7740*/  @!P0 BRA `(.L_x_183) ;  /* 0xfffffffc00f08947 */ /* 0x002fea000383ffff */
[----:B------:R-:W-:Y:S05]  /*7750*/  BRA `(.L_x_193) ;  /* 0xfffffffc003c7947 */ /* 0x000fea000383ffff */
.L_x_194:
[----:B------:R-:W-:-:S00]  /*7760*/  BRA `(.L_x_194) ;  /* 0xfffffffc00fc7947 */ /* 0x000fc0000383ffff */
[----:B------:R-:W-:-:S00]  /*7770*/  NOP ;  /* 0x0000000000007918 */ /* 0x000fc00000000000 */
        /* <DEDUP_REMOVED lines=8> */
.L_x_195:


//--------------------- .nv.global.init           --------------------------
	.section	.nv.global.init,"aw",@progbits
.nv.global.init:
	.type		$str$22,@object
	.size		$str$22,($str$23 - $str$22)
$str$22:
        /*0000*/ 	.byte	0x6b, 0x5f, 0x74, 0x69, 0x6c, 0x65, 0x5f, 0x63, 0x6f, 0x75, 0x6e, 0x74, 0x20, 0x3e, 0x3d, 0x20
        /*0010*/ 	.byte	0x31, 0x00
	.type		$str$23,@object
	.size		$str$23,(__unnamed_1 - $str$23)
$str$23:
        /*0012*/ 	.byte	0x2f, 0x74, 0x6d, 0x70, 0x2f, 0x63, 0x75, 0x74, 0x6c, 0x61, 0x73, 0x73, 0x5f, 0x73, 0x77, 0x65
        /*0022*/ 	.byte	0x65, 0x70, 0x5f, 0x73, 0x72, 0x63, 0x2f, 0x69, 0x6e, 0x63, 0x6c, 0x75, 0x64, 0x65, 0x2f, 0x63
        /*0032*/ 	.byte	0x75, 0x74, 0x6c, 0x61, 0x73, 0x73, 0x2f, 0x67, 0x65, 0x6d, 0x6d, 0x2f, 0x63, 0x6f, 0x6c, 0x6c
        /*0042*/ 	.byte	0x65, 0x63, 0x74, 0x69, 0x76, 0x65, 0x2f, 0x73, 0x6d, 0x39, 0x30, 0x5f, 0x6d, 0x6d, 0x61, 0x5f
        /*0052*/ 	.byte	0x74, 0x6d, 0x61, 0x5f, 0x67, 0x6d, 0x6d, 0x61, 0x5f, 0x73, 0x73, 0x5f, 0x77, 0x61, 0x72, 0x70
        /*0062*/ 	.byte	0x73, 0x70, 0x65, 0x63, 0x69, 0x61, 0x6c, 0x69, 0x7a, 0x65, 0x64, 0x2e, 0x68, 0x70, 0x70, 0x00
	.type		__unnamed_1,@object
	.size		__unnamed_1,(.L_0 - __unnamed_1)
__unnamed_1:
        /*0072*/ 	.byte	0x76, 0x6f, 0x69, 0x64, 0x20, 0x63, 0x75, 0x74, 0x6c, 0x61, 0x73, 0x73, 0x3a, 0x3a, 0x67, 0x65
        /* <DEDUP_REMOVED lines=175> */
        /*0b72*/ 	.byte	0x65, 0x3a, 0x3a, 0x69, 0x64, 0x65, 0x6e, 0x74, 0x69, 0x74, 0x79, 0x5d, 0x00
.L_0:


//--------------------- .nv.shared._ZN7cutlass13device_kernelINS_4gemm6kernel13GemmUniversalIN4cute5tupleIJiiiiEEENS1_10collective13CollectiveMmaINS1_34MainloopSm90TmaGmmaWarpSpecializedILi3ENS5_IJNS4_1CILi2EEENSA_ILi1EEESC_EEENS1_35KernelTmaWarpSpecializedCooperativeEEENS5_IJNSA_ILi128EEESG_NSA_ILi64EEEEEEfNS5_IJlSC_lEEEfSJ_NS4_8TiledMMAINS4_8MMA_AtomIJNS4_4SM904GMMA30MMA_64x128x8_F32TF32TF32_SS_TNILNSN_7ScaleInE1ELSP_1EEEEEENS4_6LayoutISD_NS5_IJSC_NSA_ILi0EEEST_EEEEENS5_IJNS4_10UnderscoreESW_SW_EEEEENS4_13SM90_TMA_LOADENS4_14ComposedLayoutINS4_7SwizzleILi3ELi4ELi3EEENS4_18smem_ptr_flag_bitsILi32EEENSS_INS5_IJNSA_ILi8EEENSA_ILi32EEEEEENS5_IJS16_SC_EEEEEEEvNS4_8identityENS4_23SM90_TMA_LOAD_MULTICASTES1A_vS1B_EENS_8epilogue10collective6detail29Sm90TmaWarpSpecializedAdapterINS1F_15DefaultEpilogueIfSJ_SJ_NS1E_6thread17LinearCombinationIfLi1EffLNS1J_9ScaleType4KindE0ELNS_15FloatRoundStyleE2EfEENS1_15EpilogueDefaultEEEEEvvEEEEvNT_6ParamsE --------------------------
	.section	.nv.shared._ZN7cutlass13device_kernelINS_4gemm6kernel13GemmUniversalIN4cute5tupleIJiiiiEEENS1_10collective13CollectiveMmaINS1_34MainloopSm90TmaGmmaWarpSpecializedILi3ENS5_IJNS4_1CILi2EEENSA_ILi1EEESC_EEENS1_35KernelTmaWarpSpecializedCooperativeEEENS5_IJNSA_ILi128EEESG_NSA_ILi64EEEEEEfNS5_IJlSC_lEEEfSJ_NS4_8TiledMMAINS4_8MMA_AtomIJNS4_4SM904GMMA30MMA_64x128x8_F32TF32TF32_SS_TNILNSN_7ScaleInE1ELSP_1EEEEEENS4_6LayoutISD_NS5_IJSC_NSA_ILi0EEEST_EEEEENS5_IJNS4_10UnderscoreESW_SW_EEEEENS4_13SM90_TMA_LOADENS4_14ComposedLayoutINS4_7SwizzleILi3ELi4ELi3EEENS4_18smem_ptr_flag_bitsILi32EEENSS_INS5_IJNSA_ILi8EEENSA_ILi32EEEEEENS5_IJS16_SC_EEEEEEEvNS4_8identityENS4_23SM90_TMA_LOAD_MULTICASTES1A_vS1B_EENS_8epilogue10collective6detail29Sm90TmaWarpSpecializedAdapterINS1F_15DefaultEpilogueIfSJ_SJ_NS1E_6thread17LinearCombinationIfLi1EffLNS1J_9ScaleType4KindE0ELNS_15FloatRoundStyleE2EfEENS1_15EpilogueDefaultEEEEEvvEEEEvNT_6ParamsE,"aw",@nobits
	.sectionflags	@""
	.align	16
	.zero		1024


//--------------------- .nv.shared.reserved.0     --------------------------
	.section	.nv.shared.reserved.0,"aw",@nobits
	.weak		__nv_reservedSMEM_offset_0_alias
	.size		__nv_reservedSMEM_offset_0_alias, 0, 0
	.other		__nv_reservedSMEM_offset_0_alias,@"STO_CUDA_RESERVED_SHARED STV_DEFAULT"
__nv_reservedSMEM_offset_0_alias:
	.zero		0


//--------------------- .nv.global                --------------------------
	.section	.nv.global,"aw",@nobits
.nv.global:
	.type		_ZN40_INTERNAL_56116988_4_k_cu_288399d8_219264cute1_E,@object
	.size		_ZN40_INTERNAL_56116988_4_k_cu_288399d8_219264cute1_E,(_ZN40_INTERNAL_56116988_4_k_cu_288399d8_219264cuda3std3__45__cpo6cbeginE - _ZN40_INTERNAL_56116988_4_k_cu_288399d8_219264cute1_E)
_ZN40_INTERNAL_56116988_4_k_cu_288399d8_219264cute1_E:
	.zero		1
	.type		_ZN40_INTERNAL_56116988_4_k_cu_288399d8_219264cuda3std3__45__cpo6cbeginE,@object
	.size		_ZN40_INTERNAL_56116988_4_k_cu_288399d8_219264cuda3std3__45__cpo6cbeginE,(_ZN40_INTERNAL_56116988_4_k_cu_288399d8_219264cuda3std3__48in_placeE - _ZN40_INTERNAL_56116988_4_k_cu_288399d8_219264cuda3std3__45__cpo6cbeginE)
_ZN40_INTERNAL_56116988_4_k_cu_288399d8_219264cuda3std3__45__cpo6cbeginE:
	.zero		1
	.type		_ZN40_INTERNAL_56116988_4_k_cu_288399d8_219264cuda3std3__48in_placeE,@object
	.size		_ZN40_INTERNAL_56116988_4_k_cu_288399d8_219264cuda3std3__48in_placeE,(_ZN40_INTERNAL_56116988_4_k_cu_288399d8_219264cuda3std6ranges3__45__cpo9iter_moveE - _ZN40_INTERNAL_56116988_4_k_cu_288399d8_219264cuda3std3__48in_placeE)
_ZN40_INTERNAL_56116988_4_k_cu_288399d8_219264cuda3std3__48in_placeE:
	.zero		1
	.type		_ZN40_INTERNAL_56116988_4_k_cu_288399d8_219264cuda3std6ranges3__45__cpo9iter_moveE,@object
	.size		_ZN40_INTERNAL_56116988_4_k_cu_288399d8_219264cuda3std6ranges3__45__cpo9iter_moveE,(_ZN40_INTERNAL_56116988_4_k_cu_288399d8_219264cuda3std3__45__cpo5beginE - _ZN40_INTERNAL_56116988_4_k_cu_288399d8_219264cuda3std6ranges3__45__cpo9iter_moveE)
_ZN40_INTERNAL_56116988_4_k_cu_288399d8_219264cuda3std6ranges3__45__cpo9iter_moveE:
	.zero		1
	.type		_ZN40_INTERNAL_56116988_4_k_cu_288399d8_219264cuda3std3__45__cpo5beginE,@object
	.size		_ZN40_INTERNAL_56116988_4_k_cu_288399d8_219264cuda3std3__45__cpo5beginE,(_ZN40_INTERNAL_56116988_4_k_cu_288399d8_219264cuda3std3__442_GLOBAL__N__56116988_4_k_cu_288399d8_219266ignoreE - _ZN40_INTERNAL_56116988_4_k_cu_288399d8_219264cuda3std3__45__cpo5beginE)
_ZN40_INTERNAL_56116988_4_k_cu_288399d8_219264cuda3std3__45__cpo5beginE:
	.zero		1
	.type		_ZN40_INTERNAL_56116988_4_k_cu_288399d8_219264cuda3std3__442_GLOBAL__N__56116988_4_k_cu_288399d8_219266ignoreE,@object
	.size		_ZN40_INTERNAL_56116988_4_k_cu_288399d8_219264cuda3std3__442_GLOBAL__N__56116988_4_k_cu_288399d8_219266ignoreE,(_ZN40_INTERNAL_56116988_4_k_cu_288399d8_219264cute7productE - _ZN40_INTERNAL_56116988_4_k_cu_288399d8_219264cuda3std3__442_GLOBAL__N__56116988_4_k_cu_288399d8_219266ignoreE)
_ZN40_INTERNAL_56116988_4_k_cu_288399d8_219264cuda3std3__442_GLOBAL__N__56116988_4_k_cu_288399d8_219266ignoreE:
	.zero		1
	.type		_ZN40_INTERNAL_56116988_4_k_cu_288399d8_219264cute7productE,@object
	.size		_ZN40_INTERNAL_56116988_4_k_cu_288399d8_219264cute7productE,(_ZN40_INTERNAL_56116988_4_k_cu_288399d8_219264cuda3std3__45__cpo3endE - _ZN40_INTERNAL_56116988_4_k_cu_288399d8_219264cute7productE)
_ZN40_INTERNAL_56116988_4_k_cu_288399d8_219264cute7productE:
	.zero		1
	.type		_ZN40_INTERNAL_56116988_4_k_cu_288399d8_219264cuda3std3__45__cpo3endE,@object
	.size		_ZN40_INTERNAL_56116988_4_k_cu_288399d8_219264cuda3std3__45__cpo3endE,(_ZN40_INTERNAL_56116988_4_k_cu_288399d8_219264cuda3std3__419piecewise_constructE - _ZN40_INTERNAL_56116988_4_k_cu_288399d8_219264cuda3std3__45__cpo3endE)
_ZN40_INTERNAL_56116988_4_k_cu_288399d8_219264cuda3std3__45__cpo3endE:
	.zero		1
	.type		_ZN40_INTERNAL_56116988_4_k_cu_288399d8_219264cuda3std3__419piecewise_constructE,@object
	.size		_ZN40_INTERNAL_56116988_4_k_cu_288399d8_219264cuda3std3__419piecewise_constructE,(_ZN40_INTERNAL_56116988_4_k_cu_288399d8_219264cuda3std3__45__cpo4cendE - _ZN40_INTERNAL_56116988_4_k_cu_288399d8_219264cuda3std3__419piecewise_constructE)
_ZN40_INTERNAL_56116988_4_k_cu_288399d8_219264cuda3std3__419piecewise_constructE:
	.zero		1
	.type		_ZN40_INTERNAL_56116988_4_k_cu_288399d8_219264cuda3std3__45__cpo4cendE,@object
	.size		_ZN40_INTERNAL_56116988_4_k_cu_288399d8_219264cuda3std3__45__cpo4cendE,(_ZN40_INTERNAL_56116988_4_k_cu_288399d8_219264cuda3std6ranges3__45__cpo4swapE - _ZN40_INTERNAL_56116988_4_k_cu_288399d8_219264cuda3std3__45__cpo4cendE)
_ZN40_INTERNAL_56116988_4_k_cu_288399d8_219264cuda3std3__45__cpo4cendE:
	.zero		1
	.type		_ZN40_INTERNAL_56116988_4_k_cu_288399d8_219264cuda3std6ranges3__45__cpo4swapE,@object
	.size		_ZN40_INTERNAL_56116988_4_k_cu_288399d8_219264cuda3std6ranges3__45__cpo4swapE,(.L_8 - _ZN40_INTERNAL_56116988_4_k_cu_288399d8_219264cuda3std6ranges3__45__cpo4swapE)
_ZN40_INTERNAL_56116988_4_k_cu_288399d8_219264cuda3std6ranges3__45__cpo4swapE:
	.zero		1
.L_8:


//--------------------- .nv.constant0._ZN7cutlass13device_kernelINS_4gemm6kernel13GemmUniversalIN4cute5tupleIJiiiiEEENS1_10collective13CollectiveMmaINS1_34MainloopSm90TmaGmmaWarpSpecializedILi3ENS5_IJNS4_1CILi2EEENSA_ILi1EEESC_EEENS1_35KernelTmaWarpSpecializedCooperativeEEENS5_IJNSA_ILi128EEESG_NSA_ILi64EEEEEEfNS5_IJlSC_lEEEfSJ_NS4_8TiledMMAINS4_8MMA_AtomIJNS4_4SM904GMMA30MMA_64x128x8_F32TF32TF32_SS_TNILNSN_7ScaleInE1ELSP_1EEEEEENS4_6LayoutISD_NS5_IJSC_NSA_ILi0EEEST_EEEEENS5_IJNS4_10UnderscoreESW_SW_EEEEENS4_13SM90_TMA_LOADENS4_14ComposedLayoutINS4_7SwizzleILi3ELi4ELi3EEENS4_18smem_ptr_flag_bitsILi32EEENSS_INS5_IJNSA_ILi8EEENSA_ILi32EEEEEENS5_IJS16_SC_EEEEEEEvNS4_8identityENS4_23SM90_TMA_LOAD_MULTICASTES1A_vS1B_EENS_8epilogue10collective6detail29Sm90TmaWarpSpecializedAdapterINS1F_15DefaultEpilogueIfSJ_SJ_NS1E_6thread17LinearCombinationIfLi1EffLNS1J_9ScaleType4KindE0ELNS_15FloatRoundStyleE2EfEENS1_15EpilogueDefaultEEEEEvvEEEEvNT_6ParamsE --------------------------
	.section	.nv.constant0._ZN7cutlass13device_kernelINS_4gemm6kernel13GemmUniversalIN4cute5tupleIJiiiiEEENS1_10collective13CollectiveMmaINS1_34MainloopSm90TmaGmmaWarpSpecializedILi3ENS5_IJNS4_1CILi2EEENSA_ILi1EEESC_EEENS1_35KernelTmaWarpSpecializedCooperativeEEENS5_IJNSA_ILi128EEESG_NSA_ILi64EEEEEEfNS5_IJlSC_lEEEfSJ_NS4_8TiledMMAINS4_8MMA_AtomIJNS4_4SM904GMMA30MMA_64x128x8_F32TF32TF32_SS_TNILNSN_7ScaleInE1ELSP_1EEEEEENS4_6LayoutISD_NS5_IJSC_NSA_ILi0EEEST_EEEEENS5_IJNS4_10UnderscoreESW_SW_EEEEENS4_13SM90_TMA_LOADENS4_14ComposedLayoutINS4_7SwizzleILi3ELi4ELi3EEENS4_18smem_ptr_flag_bitsILi32EEENSS_INS5_IJNSA_ILi8EEENSA_ILi32EEEEEENS5_IJS16_SC_EEEEEEEvNS4_8identityENS4_23SM90_TMA_LOAD_MULTICASTES1A_vS1B_EENS_8epilogue10collective6detail29Sm90TmaWarpSpecializedAdapterINS1F_15DefaultEpilogueIfSJ_SJ_NS1E_6thread17LinearCombinationIfLi1EffLNS1J_9ScaleType4KindE0ELNS_15FloatRoundStyleE2EfEENS1_15EpilogueDefaultEEEEEvvEEEEvNT_6ParamsE,"a",@progbits
	.sectionflags	@""
	.align	4
.nv.constant0._ZN7cutlass13device_kernelINS_4gemm6kernel13GemmUniversalIN4cute5tupleIJiiiiEEENS1_10collective13CollectiveMmaINS1_34MainloopSm90TmaGmmaWarpSpecializedILi3ENS5_IJNS4_1CILi2EEENSA_ILi1EEESC_EEENS1_35KernelTmaWarpSpecializedCooperativeEEENS5_IJNSA_ILi128EEESG_NSA_ILi64EEEEEEfNS5_IJlSC_lEEEfSJ_NS4_8TiledMMAINS4_8MMA_AtomIJNS4_4SM904GMMA30MMA_64x128x8_F32TF32TF32_SS_TNILNSN_7ScaleInE1ELSP_1EEEEEENS4_6LayoutISD_NS5_IJSC_NSA_ILi0EEEST_EEEEENS5_IJNS4_10UnderscoreESW_SW_EEEEENS4_13SM90_TMA_LOADENS4_14ComposedLayoutINS4_7SwizzleILi3ELi4ELi3EEENS4_18smem_ptr_flag_bitsILi32EEENSS_INS5_IJNSA_ILi8EEENSA_ILi32EEEEEENS5_IJS16_SC_EEEEEEEvNS4_8identityENS4_23SM90_TMA_LOAD_MULTICASTES1A_vS1B_EENS_8epilogue10collective6detail29Sm90TmaWarpSpecializedAdapterINS1F_15DefaultEpilogueIfSJ_SJ_NS1E_6thread17LinearCombinationIfLi1EffLNS1J_9ScaleType4KindE0ELNS_15FloatRoundStyleE2EfEENS1_15EpilogueDefaultEEEEEvvEEEEvNT_6ParamsE:
	.zero		1664


//--------------------- SYMBOLS --------------------------

	.type		.nv.reservedSmem.offset0,@object
	.size		.nv.reservedSmem.offset0,0x4
	.type		__assertfail,@function
